//
// Generated by NVIDIA NVVM Compiler
//
// Compiler Build ID: CL-36424714
// Cuda compilation tools, release 13.0, V13.0.88
// Based on NVVM 20.0.0
//

.version 9.0
.target sm_100
.address_size 64

	// .globl	print_matrix
.extern .func  (.param .b32 func_retval0) vprintf
(
	.param .b64 vprintf_param_0,
	.param .b64 vprintf_param_1
)
;
.global .align 1 .b8 $str[4] = {37, 54, 100};
.global .align 1 .b8 $str$1[2] = {10};
.extern .shared .align 16 .b8 shared_mem[];

.visible .entry print_matrix(
	.param .u64 .ptr .align 1 print_matrix_param_0,
	.param .u32 print_matrix_param_1
)
{
	.local .align 8 .b8 	__local_depot0[8];
	.reg .b64 	%SP;
	.reg .b64 	%SPL;
	.reg .pred 	%p<12>;
	.reg .b32 	%r<158>;
	.reg .b64 	%rd<90>;

	mov.u64 	%SPL, __local_depot0;
	cvta.local.u64 	%SP, %SPL;
	ld.param.u64 	%rd3, [print_matrix_param_0];
	ld.param.u32 	%r20, [print_matrix_param_1];
	cvta.to.global.u64 	%rd1, %rd3;
	setp.eq.s32 	%p1, %r20, 0;
	@%p1 bra 	$L__BB0_16;
	and.b32  	%r1, %r20, 15;
	and.b32  	%r2, %r20, 7;
	and.b32  	%r3, %r20, -16;
	and.b32  	%r4, %r20, 3;
	mov.b32 	%r152, 0;
	mov.u64 	%rd86, $str$1;
	add.u64 	%rd40, %SP, 0;
	mov.u64 	%rd73, $str;
$L__BB0_2:
	setp.lt.u32 	%p2, %r20, 16;
	mul.lo.s32 	%r6, %r152, %r20;
	mov.b32 	%r156, 0;
	@%p2 bra 	$L__BB0_5;
	and.b32  	%r23, %r20, -16;
	neg.s32 	%r154, %r23;
	add.s32 	%r153, %r6, 7;
$L__BB0_4:
	.pragma "nounroll";
	add.s32 	%r24, %r153, -7;
	mul.wide.u32 	%rd4, %r24, 4;
	add.s64 	%rd5, %rd1, %rd4;
	ld.global.u32 	%r25, [%rd5];
	cvta.to.local.u64 	%rd7, %rd40;
	st.local.u32 	[%rd7], %r25;
	cvta.global.u64 	%rd9, %rd73;
	{ // callseq 0, 0
	.param .b64 param0;
	st.param.b64 	[param0], %rd9;
	.param .b64 param1;
	st.param.b64 	[param1], %rd40;
	.param .b32 retval0;
	call.uni (retval0), 
	vprintf, 
	(
	param0, 
	param1
	);
	ld.param.b32 	%r26, [retval0];
	} // callseq 0
	add.s32 	%r28, %r153, -6;
	mul.wide.u32 	%rd10, %r28, 4;
	add.s64 	%rd11, %rd1, %rd10;
	ld.global.u32 	%r29, [%rd11];
	st.local.u32 	[%rd7], %r29;
	{ // callseq 1, 0
	.param .b64 param0;
	st.param.b64 	[param0], %rd9;
	.param .b64 param1;
	st.param.b64 	[param1], %rd40;
	.param .b32 retval0;
	call.uni (retval0), 
	vprintf, 
	(
	param0, 
	param1
	);
	ld.param.b32 	%r30, [retval0];
	} // callseq 1
	add.s32 	%r32, %r153, -5;
	mul.wide.u32 	%rd12, %r32, 4;
	add.s64 	%rd13, %rd1, %rd12;
	ld.global.u32 	%r33, [%rd13];
	st.local.u32 	[%rd7], %r33;
	{ // callseq 2, 0
	.param .b64 param0;
	st.param.b64 	[param0], %rd9;
	.param .b64 param1;
	st.param.b64 	[param1], %rd40;
	.param .b32 retval0;
	call.uni (retval0), 
	vprintf, 
	(
	param0, 
	param1
	);
	ld.param.b32 	%r34, [retval0];
	} // callseq 2
	add.s32 	%r36, %r153, -4;
	mul.wide.u32 	%rd14, %r36, 4;
	add.s64 	%rd15, %rd1, %rd14;
	ld.global.u32 	%r37, [%rd15];
	st.local.u32 	[%rd7], %r37;
	{ // callseq 3, 0
	.param .b64 param0;
	st.param.b64 	[param0], %rd9;
	.param .b64 param1;
	st.param.b64 	[param1], %rd40;
	.param .b32 retval0;
	call.uni (retval0), 
	vprintf, 
	(
	param0, 
	param1
	);
	ld.param.b32 	%r38, [retval0];
	} // callseq 3
	add.s32 	%r40, %r153, -3;
	mul.wide.u32 	%rd16, %r40, 4;
	add.s64 	%rd17, %rd1, %rd16;
	ld.global.u32 	%r41, [%rd17];
	st.local.u32 	[%rd7], %r41;
	{ // callseq 4, 0
	.param .b64 param0;
	st.param.b64 	[param0], %rd9;
	.param .b64 param1;
	st.param.b64 	[param1], %rd40;
	.param .b32 retval0;
	call.uni (retval0), 
	vprintf, 
	(
	param0, 
	param1
	);
	ld.param.b32 	%r42, [retval0];
	} // callseq 4
	add.s32 	%r44, %r153, -2;
	mul.wide.u32 	%rd18, %r44, 4;
	add.s64 	%rd19, %rd1, %rd18;
	ld.global.u32 	%r45, [%rd19];
	st.local.u32 	[%rd7], %r45;
	{ // callseq 5, 0
	.param .b64 param0;
	st.param.b64 	[param0], %rd9;
	.param .b64 param1;
	st.param.b64 	[param1], %rd40;
	.param .b32 retval0;
	call.uni (retval0), 
	vprintf, 
	(
	param0, 
	param1
	);
	ld.param.b32 	%r46, [retval0];
	} // callseq 5
	add.s32 	%r48, %r153, -1;
	mul.wide.u32 	%rd20, %r48, 4;
	add.s64 	%rd21, %rd1, %rd20;
	ld.global.u32 	%r49, [%rd21];
	st.local.u32 	[%rd7], %r49;
	{ // callseq 6, 0
	.param .b64 param0;
	st.param.b64 	[param0], %rd9;
	.param .b64 param1;
	st.param.b64 	[param1], %rd40;
	.param .b32 retval0;
	call.uni (retval0), 
	vprintf, 
	(
	param0, 
	param1
	);
	ld.param.b32 	%r50, [retval0];
	} // callseq 6
	add.s32 	%r52, %r153, 8;
	mul.wide.u32 	%rd22, %r153, 4;
	add.s64 	%rd23, %rd1, %rd22;
	ld.global.u32 	%r53, [%rd23];
	st.local.u32 	[%rd7], %r53;
	{ // callseq 7, 0
	.param .b64 param0;
	st.param.b64 	[param0], %rd9;
	.param .b64 param1;
	st.param.b64 	[param1], %rd40;
	.param .b32 retval0;
	call.uni (retval0), 
	vprintf, 
	(
	param0, 
	param1
	);
	ld.param.b32 	%r54, [retval0];
	} // callseq 7
	add.s32 	%r56, %r153, 1;
	mul.wide.u32 	%rd24, %r56, 4;
	add.s64 	%rd25, %rd1, %rd24;
	ld.global.u32 	%r57, [%rd25];
	st.local.u32 	[%rd7], %r57;
	{ // callseq 8, 0
	.param .b64 param0;
	st.param.b64 	[param0], %rd9;
	.param .b64 param1;
	st.param.b64 	[param1], %rd40;
	.param .b32 retval0;
	call.uni (retval0), 
	vprintf, 
	(
	param0, 
	param1
	);
	ld.param.b32 	%r58, [retval0];
	} // callseq 8
	add.s32 	%r60, %r153, 2;
	mul.wide.u32 	%rd26, %r60, 4;
	add.s64 	%rd27, %rd1, %rd26;
	ld.global.u32 	%r61, [%rd27];
	st.local.u32 	[%rd7], %r61;
	{ // callseq 9, 0
	.param .b64 param0;
	st.param.b64 	[param0], %rd9;
	.param .b64 param1;
	st.param.b64 	[param1], %rd40;
	.param .b32 retval0;
	call.uni (retval0), 
	vprintf, 
	(
	param0, 
	param1
	);
	ld.param.b32 	%r62, [retval0];
	} // callseq 9
	add.s32 	%r64, %r153, 3;
	mul.wide.u32 	%rd28, %r64, 4;
	add.s64 	%rd29, %rd1, %rd28;
	ld.global.u32 	%r65, [%rd29];
	st.local.u32 	[%rd7], %r65;
	{ // callseq 10, 0
	.param .b64 param0;
	st.param.b64 	[param0], %rd9;
	.param .b64 param1;
	st.param.b64 	[param1], %rd40;
	.param .b32 retval0;
	call.uni (retval0), 
	vprintf, 
	(
	param0, 
	param1
	);
	ld.param.b32 	%r66, [retval0];
	} // callseq 10
	add.s32 	%r68, %r153, 4;
	mul.wide.u32 	%rd30, %r68, 4;
	add.s64 	%rd31, %rd1, %rd30;
	ld.global.u32 	%r69, [%rd31];
	st.local.u32 	[%rd7], %r69;
	{ // callseq 11, 0
	.param .b64 param0;
	st.param.b64 	[param0], %rd9;
	.param .b64 param1;
	st.param.b64 	[param1], %rd40;
	.param .b32 retval0;
	call.uni (retval0), 
	vprintf, 
	(
	param0, 
	param1
	);
	ld.param.b32 	%r70, [retval0];
	} // callseq 11
	add.s32 	%r72, %r153, 5;
	mul.wide.u32 	%rd32, %r72, 4;
	add.s64 	%rd33, %rd1, %rd32;
	ld.global.u32 	%r73, [%rd33];
	st.local.u32 	[%rd7], %r73;
	{ // callseq 12, 0
	.param .b64 param0;
	st.param.b64 	[param0], %rd9;
	.param .b64 param1;
	st.param.b64 	[param1], %rd40;
	.param .b32 retval0;
	call.uni (retval0), 
	vprintf, 
	(
	param0, 
	param1
	);
	ld.param.b32 	%r74, [retval0];
	} // callseq 12
	add.s32 	%r76, %r153, 6;
	mul.wide.u32 	%rd34, %r76, 4;
	add.s64 	%rd35, %rd1, %rd34;
	ld.global.u32 	%r77, [%rd35];
	st.local.u32 	[%rd7], %r77;
	{ // callseq 13, 0
	.param .b64 param0;
	st.param.b64 	[param0], %rd9;
	.param .b64 param1;
	st.param.b64 	[param1], %rd40;
	.param .b32 retval0;
	call.uni (retval0), 
	vprintf, 
	(
	param0, 
	param1
	);
	ld.param.b32 	%r78, [retval0];
	} // callseq 13
	add.s32 	%r80, %r153, 7;
	mul.wide.u32 	%rd36, %r80, 4;
	add.s64 	%rd37, %rd1, %rd36;
	ld.global.u32 	%r81, [%rd37];
	st.local.u32 	[%rd7], %r81;
	{ // callseq 14, 0
	.param .b64 param0;
	st.param.b64 	[param0], %rd9;
	.param .b64 param1;
	st.param.b64 	[param1], %rd40;
	.param .b32 retval0;
	call.uni (retval0), 
	vprintf, 
	(
	param0, 
	param1
	);
	ld.param.b32 	%r82, [retval0];
	} // callseq 14
	mul.wide.u32 	%rd38, %r52, 4;
	add.s64 	%rd39, %rd1, %rd38;
	ld.global.u32 	%r84, [%rd39];
	st.local.u32 	[%rd7], %r84;
	{ // callseq 15, 0
	.param .b64 param0;
	st.param.b64 	[param0], %rd9;
	.param .b64 param1;
	st.param.b64 	[param1], %rd40;
	.param .b32 retval0;
	call.uni (retval0), 
	vprintf, 
	(
	param0, 
	param1
	);
	ld.param.b32 	%r85, [retval0];
	} // callseq 15
	add.s32 	%r154, %r154, 16;
	add.s32 	%r153, %r153, 16;
	setp.ne.s32 	%p3, %r154, 0;
	mov.u32 	%r156, %r3;
	@%p3 bra 	$L__BB0_4;
$L__BB0_5:
	setp.eq.s32 	%p4, %r1, 0;
	@%p4 bra 	$L__BB0_15;
	cvta.to.local.u64 	%rd2, %rd40;
	add.s32 	%r87, %r1, -1;
	setp.lt.u32 	%p5, %r87, 7;
	@%p5 bra 	$L__BB0_8;
	add.s32 	%r88, %r156, %r6;
	mul.wide.u32 	%rd41, %r88, 4;
	add.s64 	%rd42, %rd1, %rd41;
	ld.global.u32 	%r89, [%rd42];
	st.local.u32 	[%rd2], %r89;
	cvta.global.u64 	%rd44, %rd73;
	{ // callseq 16, 0
	.param .b64 param0;
	st.param.b64 	[param0], %rd44;
	.param .b64 param1;
	st.param.b64 	[param1], %rd40;
	.param .b32 retval0;
	call.uni (retval0), 
	vprintf, 
	(
	param0, 
	param1
	);
	ld.param.b32 	%r90, [retval0];
	} // callseq 16
	add.s32 	%r92, %r88, 1;
	mul.wide.u32 	%rd46, %r92, 4;
	add.s64 	%rd47, %rd1, %rd46;
	ld.global.u32 	%r93, [%rd47];
	st.local.u32 	[%rd2], %r93;
	{ // callseq 17, 0
	.param .b64 param0;
	st.param.b64 	[param0], %rd44;
	.param .b64 param1;
	st.param.b64 	[param1], %rd40;
	.param .b32 retval0;
	call.uni (retval0), 
	vprintf, 
	(
	param0, 
	param1
	);
	ld.param.b32 	%r94, [retval0];
	} // callseq 17
	add.s32 	%r96, %r88, 2;
	mul.wide.u32 	%rd48, %r96, 4;
	add.s64 	%rd49, %rd1, %rd48;
	ld.global.u32 	%r97, [%rd49];
	st.local.u32 	[%rd2], %r97;
	{ // callseq 18, 0
	.param .b64 param0;
	st.param.b64 	[param0], %rd44;
	.param .b64 param1;
	st.param.b64 	[param1], %rd40;
	.param .b32 retval0;
	call.uni (retval0), 
	vprintf, 
	(
	param0, 
	param1
	);
	ld.param.b32 	%r98, [retval0];
	} // callseq 18
	add.s32 	%r100, %r88, 3;
	mul.wide.u32 	%rd50, %r100, 4;
	add.s64 	%rd51, %rd1, %rd50;
	ld.global.u32 	%r101, [%rd51];
	st.local.u32 	[%rd2], %r101;
	{ // callseq 19, 0
	.param .b64 param0;
	st.param.b64 	[param0], %rd44;
	.param .b64 param1;
	st.param.b64 	[param1], %rd40;
	.param .b32 retval0;
	call.uni (retval0), 
	vprintf, 
	(
	param0, 
	param1
	);
	ld.param.b32 	%r102, [retval0];
	} // callseq 19
	add.s32 	%r104, %r88, 4;
	mul.wide.u32 	%rd52, %r104, 4;
	add.s64 	%rd53, %rd1, %rd52;
	ld.global.u32 	%r105, [%rd53];
	st.local.u32 	[%rd2], %r105;
	{ // callseq 20, 0
	.param .b64 param0;
	st.param.b64 	[param0], %rd44;
	.param .b64 param1;
	st.param.b64 	[param1], %rd40;
	.param .b32 retval0;
	call.uni (retval0), 
	vprintf, 
	(
	param0, 
	param1
	);
	ld.param.b32 	%r106, [retval0];
	} // callseq 20
	add.s32 	%r108, %r88, 5;
	mul.wide.u32 	%rd54, %r108, 4;
	add.s64 	%rd55, %rd1, %rd54;
	ld.global.u32 	%r109, [%rd55];
	st.local.u32 	[%rd2], %r109;
	{ // callseq 21, 0
	.param .b64 param0;
	st.param.b64 	[param0], %rd44;
	.param .b64 param1;
	st.param.b64 	[param1], %rd40;
	.param .b32 retval0;
	call.uni (retval0), 
	vprintf, 
	(
	param0, 
	param1
	);
	ld.param.b32 	%r110, [retval0];
	} // callseq 21
	add.s32 	%r112, %r88, 6;
	mul.wide.u32 	%rd56, %r112, 4;
	add.s64 	%rd57, %rd1, %rd56;
	ld.global.u32 	%r113, [%rd57];
	st.local.u32 	[%rd2], %r113;
	{ // callseq 22, 0
	.param .b64 param0;
	st.param.b64 	[param0], %rd44;
	.param .b64 param1;
	st.param.b64 	[param1], %rd40;
	.param .b32 retval0;
	call.uni (retval0), 
	vprintf, 
	(
	param0, 
	param1
	);
	ld.param.b32 	%r114, [retval0];
	} // callseq 22
	add.s32 	%r116, %r88, 7;
	mul.wide.u32 	%rd58, %r116, 4;
	add.s64 	%rd59, %rd1, %rd58;
	ld.global.u32 	%r117, [%rd59];
	st.local.u32 	[%rd2], %r117;
	{ // callseq 23, 0
	.param .b64 param0;
	st.param.b64 	[param0], %rd44;
	.param .b64 param1;
	st.param.b64 	[param1], %rd40;
	.param .b32 retval0;
	call.uni (retval0), 
	vprintf, 
	(
	param0, 
	param1
	);
	ld.param.b32 	%r118, [retval0];
	} // callseq 23
	add.s32 	%r156, %r156, 8;
$L__BB0_8:
	setp.eq.s32 	%p6, %r2, 0;
	@%p6 bra 	$L__BB0_15;
	add.s32 	%r120, %r2, -1;
	setp.lt.u32 	%p7, %r120, 3;
	@%p7 bra 	$L__BB0_11;
	add.s32 	%r121, %r156, %r6;
	mul.wide.u32 	%rd60, %r121, 4;
	add.s64 	%rd61, %rd1, %rd60;
	ld.global.u32 	%r122, [%rd61];
	st.local.u32 	[%rd2], %r122;
	cvta.global.u64 	%rd63, %rd73;
	{ // callseq 24, 0
	.param .b64 param0;
	st.param.b64 	[param0], %rd63;
	.param .b64 param1;
	st.param.b64 	[param1], %rd40;
	.param .b32 retval0;
	call.uni (retval0), 
	vprintf, 
	(
	param0, 
	param1
	);
	ld.param.b32 	%r123, [retval0];
	} // callseq 24
	add.s32 	%r125, %r121, 1;
	mul.wide.u32 	%rd65, %r125, 4;
	add.s64 	%rd66, %rd1, %rd65;
	ld.global.u32 	%r126, [%rd66];
	st.local.u32 	[%rd2], %r126;
	{ // callseq 25, 0
	.param .b64 param0;
	st.param.b64 	[param0], %rd63;
	.param .b64 param1;
	st.param.b64 	[param1], %rd40;
	.param .b32 retval0;
	call.uni (retval0), 
	vprintf, 
	(
	param0, 
	param1
	);
	ld.param.b32 	%r127, [retval0];
	} // callseq 25
	add.s32 	%r129, %r121, 2;
	mul.wide.u32 	%rd67, %r129, 4;
	add.s64 	%rd68, %rd1, %rd67;
	ld.global.u32 	%r130, [%rd68];
	st.local.u32 	[%rd2], %r130;
	{ // callseq 26, 0
	.param .b64 param0;
	st.param.b64 	[param0], %rd63;
	.param .b64 param1;
	st.param.b64 	[param1], %rd40;
	.param .b32 retval0;
	call.uni (retval0), 
	vprintf, 
	(
	param0, 
	param1
	);
	ld.param.b32 	%r131, [retval0];
	} // callseq 26
	add.s32 	%r133, %r121, 3;
	mul.wide.u32 	%rd69, %r133, 4;
	add.s64 	%rd70, %rd1, %rd69;
	ld.global.u32 	%r134, [%rd70];
	st.local.u32 	[%rd2], %r134;
	{ // callseq 27, 0
	.param .b64 param0;
	st.param.b64 	[param0], %rd63;
	.param .b64 param1;
	st.param.b64 	[param1], %rd40;
	.param .b32 retval0;
	call.uni (retval0), 
	vprintf, 
	(
	param0, 
	param1
	);
	ld.param.b32 	%r135, [retval0];
	} // callseq 27
	add.s32 	%r156, %r156, 4;
$L__BB0_11:
	setp.eq.s32 	%p8, %r4, 0;
	@%p8 bra 	$L__BB0_15;
	setp.eq.s32 	%p9, %r4, 1;
	add.s32 	%r18, %r156, %r6;
	mul.wide.u32 	%rd71, %r18, 4;
	add.s64 	%rd72, %rd1, %rd71;
	ld.global.u32 	%r137, [%rd72];
	st.local.u32 	[%rd2], %r137;
	cvta.global.u64 	%rd74, %rd73;
	{ // callseq 28, 0
	.param .b64 param0;
	st.param.b64 	[param0], %rd74;
	.param .b64 param1;
	st.param.b64 	[param1], %rd40;
	.param .b32 retval0;
	call.uni (retval0), 
	vprintf, 
	(
	param0, 
	param1
	);
	ld.param.b32 	%r138, [retval0];
	} // callseq 28
	@%p9 bra 	$L__BB0_15;
	setp.eq.s32 	%p10, %r4, 2;
	add.s32 	%r140, %r18, 1;
	mul.wide.u32 	%rd76, %r140, 4;
	add.s64 	%rd77, %rd1, %rd76;
	ld.global.u32 	%r141, [%rd77];
	st.local.u32 	[%rd2], %r141;
	cvta.global.u64 	%rd79, %rd73;
	{ // callseq 29, 0
	.param .b64 param0;
	st.param.b64 	[param0], %rd79;
	.param .b64 param1;
	st.param.b64 	[param1], %rd40;
	.param .b32 retval0;
	call.uni (retval0), 
	vprintf, 
	(
	param0, 
	param1
	);
	ld.param.b32 	%r142, [retval0];
	} // callseq 29
	@%p10 bra 	$L__BB0_15;
	add.s32 	%r144, %r18, 2;
	mul.wide.u32 	%rd81, %r144, 4;
	add.s64 	%rd82, %rd1, %rd81;
	ld.global.u32 	%r145, [%rd82];
	st.local.u32 	[%rd2], %r145;
	cvta.global.u64 	%rd84, %rd73;
	{ // callseq 30, 0
	.param .b64 param0;
	st.param.b64 	[param0], %rd84;
	.param .b64 param1;
	st.param.b64 	[param1], %rd40;
	.param .b32 retval0;
	call.uni (retval0), 
	vprintf, 
	(
	param0, 
	param1
	);
	ld.param.b32 	%r146, [retval0];
	} // callseq 30
$L__BB0_15:
	cvta.global.u64 	%rd87, %rd86;
	{ // callseq 31, 0
	.param .b64 param0;
	st.param.b64 	[param0], %rd87;
	.param .b64 param1;
	st.param.b64 	[param1], 0;
	.param .b32 retval0;
	call.uni (retval0), 
	vprintf, 
	(
	param0, 
	param1
	);
	ld.param.b32 	%r148, [retval0];
	} // callseq 31
	add.s32 	%r152, %r152, 1;
	setp.ne.s32 	%p11, %r152, %r20;
	@%p11 bra 	$L__BB0_2;
$L__BB0_16:
	mov.u64 	%rd88, $str$1;
	cvta.global.u64 	%rd89, %rd88;
	{ // callseq 32, 0
	.param .b64 param0;
	st.param.b64 	[param0], %rd89;
	.param .b64 param1;
	st.param.b64 	[param1], 0;
	.param .b32 retval0;
	call.uni (retval0), 
	vprintf, 
	(
	param0, 
	param1
	);
	ld.param.b32 	%r150, [retval0];
	} // callseq 32
	ret;

}
	// .globl	one_thread
.visible .entry one_thread(
	.param .u64 .ptr .align 1 one_thread_param_0,
	.param .u64 .ptr .align 1 one_thread_param_1,
	.param .u32 one_thread_param_2
)
{
	.reg .pred 	%p<12>;
	.reg .b32 	%r<181>;
	.reg .b64 	%rd<129>;

	ld.param.u64 	%rd3, [one_thread_param_0];
	ld.param.u64 	%rd4, [one_thread_param_1];
	ld.param.u32 	%r81, [one_thread_param_2];
	cvta.to.global.u64 	%rd1, %rd3;
	cvta.to.global.u64 	%rd2, %rd4;
	setp.eq.s32 	%p1, %r81, 0;
	@%p1 bra 	$L__BB1_16;
	add.s32 	%r1, %r81, -1;
	and.b32  	%r2, %r81, 15;
	and.b32  	%r3, %r81, 7;
	and.b32  	%r4, %r81, -16;
	and.b32  	%r5, %r81, 3;
	neg.s32 	%r6, %r4;
	shl.b32 	%r7, %r81, 4;
	shl.b32 	%r8, %r81, 1;
	mul.lo.s32 	%r9, %r81, 3;
	shl.b32 	%r10, %r81, 2;
	mul.lo.s32 	%r11, %r81, 6;
	mul.lo.s32 	%r12, %r81, 7;
	shl.b32 	%r13, %r81, 3;
	mul.lo.s32 	%r14, %r81, 9;
	mul.lo.s32 	%r15, %r81, 10;
	mul.lo.s32 	%r16, %r81, 14;
	mul.lo.s32 	%r17, %r81, 15;
	mov.b32 	%r159, 0;
$L__BB1_2:
	setp.lt.u32 	%p2, %r1, 15;
	mul.lo.s32 	%r19, %r159, %r81;
	mov.b32 	%r179, 0;
	@%p2 bra 	$L__BB1_5;
	add.s32 	%r176, %r19, 7;
	add.s32 	%r175, %r81, %r159;
	add.s32 	%r174, %r8, %r159;
	add.s32 	%r173, %r9, %r159;
	add.s32 	%r172, %r10, %r159;
	mad.lo.s32 	%r171, %r81, 5, %r159;
	add.s32 	%r170, %r11, %r159;
	add.s32 	%r169, %r12, %r159;
	add.s32 	%r168, %r13, %r159;
	add.s32 	%r167, %r14, %r159;
	add.s32 	%r166, %r15, %r159;
	mad.lo.s32 	%r165, %r81, 11, %r159;
	mad.lo.s32 	%r164, %r81, 12, %r159;
	mad.lo.s32 	%r163, %r81, 13, %r159;
	add.s32 	%r162, %r16, %r159;
	add.s32 	%r161, %r17, %r159;
	mov.u32 	%r160, %r159;
	mov.u32 	%r177, %r6;
$L__BB1_4:
	.pragma "nounroll";
	mul.wide.u32 	%rd5, %r160, 4;
	add.s64 	%rd6, %rd2, %rd5;
	ld.global.u32 	%r84, [%rd6];
	add.s32 	%r85, %r176, -7;
	mul.wide.u32 	%rd7, %r85, 4;
	add.s64 	%rd8, %rd1, %rd7;
	st.global.u32 	[%rd8], %r84;
	mul.wide.u32 	%rd9, %r175, 4;
	add.s64 	%rd10, %rd2, %rd9;
	ld.global.u32 	%r86, [%rd10];
	add.s32 	%r87, %r176, -6;
	mul.wide.u32 	%rd11, %r87, 4;
	add.s64 	%rd12, %rd1, %rd11;
	st.global.u32 	[%rd12], %r86;
	mul.wide.u32 	%rd13, %r174, 4;
	add.s64 	%rd14, %rd2, %rd13;
	ld.global.u32 	%r88, [%rd14];
	add.s32 	%r89, %r176, -5;
	mul.wide.u32 	%rd15, %r89, 4;
	add.s64 	%rd16, %rd1, %rd15;
	st.global.u32 	[%rd16], %r88;
	mul.wide.u32 	%rd17, %r173, 4;
	add.s64 	%rd18, %rd2, %rd17;
	ld.global.u32 	%r90, [%rd18];
	add.s32 	%r91, %r176, -4;
	mul.wide.u32 	%rd19, %r91, 4;
	add.s64 	%rd20, %rd1, %rd19;
	st.global.u32 	[%rd20], %r90;
	mul.wide.u32 	%rd21, %r172, 4;
	add.s64 	%rd22, %rd2, %rd21;
	ld.global.u32 	%r92, [%rd22];
	add.s32 	%r93, %r176, -3;
	mul.wide.u32 	%rd23, %r93, 4;
	add.s64 	%rd24, %rd1, %rd23;
	st.global.u32 	[%rd24], %r92;
	mul.wide.u32 	%rd25, %r171, 4;
	add.s64 	%rd26, %rd2, %rd25;
	ld.global.u32 	%r94, [%rd26];
	add.s32 	%r95, %r176, -2;
	mul.wide.u32 	%rd27, %r95, 4;
	add.s64 	%rd28, %rd1, %rd27;
	st.global.u32 	[%rd28], %r94;
	mul.wide.u32 	%rd29, %r170, 4;
	add.s64 	%rd30, %rd2, %rd29;
	ld.global.u32 	%r96, [%rd30];
	add.s32 	%r97, %r176, -1;
	mul.wide.u32 	%rd31, %r97, 4;
	add.s64 	%rd32, %rd1, %rd31;
	st.global.u32 	[%rd32], %r96;
	mul.wide.u32 	%rd33, %r169, 4;
	add.s64 	%rd34, %rd2, %rd33;
	ld.global.u32 	%r98, [%rd34];
	add.s32 	%r99, %r176, 8;
	mul.wide.u32 	%rd35, %r176, 4;
	add.s64 	%rd36, %rd1, %rd35;
	st.global.u32 	[%rd36], %r98;
	mul.wide.u32 	%rd37, %r168, 4;
	add.s64 	%rd38, %rd2, %rd37;
	ld.global.u32 	%r100, [%rd38];
	add.s32 	%r101, %r176, 1;
	mul.wide.u32 	%rd39, %r101, 4;
	add.s64 	%rd40, %rd1, %rd39;
	st.global.u32 	[%rd40], %r100;
	mul.wide.u32 	%rd41, %r167, 4;
	add.s64 	%rd42, %rd2, %rd41;
	ld.global.u32 	%r102, [%rd42];
	add.s32 	%r103, %r176, 2;
	mul.wide.u32 	%rd43, %r103, 4;
	add.s64 	%rd44, %rd1, %rd43;
	st.global.u32 	[%rd44], %r102;
	mul.wide.u32 	%rd45, %r166, 4;
	add.s64 	%rd46, %rd2, %rd45;
	ld.global.u32 	%r104, [%rd46];
	add.s32 	%r105, %r176, 3;
	mul.wide.u32 	%rd47, %r105, 4;
	add.s64 	%rd48, %rd1, %rd47;
	st.global.u32 	[%rd48], %r104;
	mul.wide.u32 	%rd49, %r165, 4;
	add.s64 	%rd50, %rd2, %rd49;
	ld.global.u32 	%r106, [%rd50];
	add.s32 	%r107, %r176, 4;
	mul.wide.u32 	%rd51, %r107, 4;
	add.s64 	%rd52, %rd1, %rd51;
	st.global.u32 	[%rd52], %r106;
	mul.wide.u32 	%rd53, %r164, 4;
	add.s64 	%rd54, %rd2, %rd53;
	ld.global.u32 	%r108, [%rd54];
	add.s32 	%r109, %r176, 5;
	mul.wide.u32 	%rd55, %r109, 4;
	add.s64 	%rd56, %rd1, %rd55;
	st.global.u32 	[%rd56], %r108;
	mul.wide.u32 	%rd57, %r163, 4;
	add.s64 	%rd58, %rd2, %rd57;
	ld.global.u32 	%r110, [%rd58];
	add.s32 	%r111, %r176, 6;
	mul.wide.u32 	%rd59, %r111, 4;
	add.s64 	%rd60, %rd1, %rd59;
	st.global.u32 	[%rd60], %r110;
	mul.wide.u32 	%rd61, %r162, 4;
	add.s64 	%rd62, %rd2, %rd61;
	ld.global.u32 	%r112, [%rd62];
	add.s32 	%r113, %r176, 7;
	mul.wide.u32 	%rd63, %r113, 4;
	add.s64 	%rd64, %rd1, %rd63;
	st.global.u32 	[%rd64], %r112;
	mul.wide.u32 	%rd65, %r161, 4;
	add.s64 	%rd66, %rd2, %rd65;
	ld.global.u32 	%r114, [%rd66];
	mul.wide.u32 	%rd67, %r99, 4;
	add.s64 	%rd68, %rd1, %rd67;
	st.global.u32 	[%rd68], %r114;
	add.s32 	%r177, %r177, 16;
	add.s32 	%r176, %r176, 16;
	add.s32 	%r175, %r175, %r7;
	add.s32 	%r174, %r174, %r7;
	add.s32 	%r173, %r173, %r7;
	add.s32 	%r172, %r172, %r7;
	add.s32 	%r171, %r171, %r7;
	add.s32 	%r170, %r170, %r7;
	add.s32 	%r169, %r169, %r7;
	add.s32 	%r168, %r168, %r7;
	add.s32 	%r167, %r167, %r7;
	add.s32 	%r166, %r166, %r7;
	add.s32 	%r165, %r165, %r7;
	add.s32 	%r164, %r164, %r7;
	add.s32 	%r163, %r163, %r7;
	add.s32 	%r162, %r162, %r7;
	add.s32 	%r161, %r161, %r7;
	add.s32 	%r160, %r160, %r7;
	setp.ne.s32 	%p3, %r177, 0;
	mov.u32 	%r179, %r4;
	@%p3 bra 	$L__BB1_4;
$L__BB1_5:
	setp.eq.s32 	%p4, %r2, 0;
	@%p4 bra 	$L__BB1_15;
	add.s32 	%r115, %r2, -1;
	setp.lt.u32 	%p5, %r115, 7;
	@%p5 bra 	$L__BB1_8;
	mad.lo.s32 	%r116, %r179, %r81, %r159;
	mul.wide.u32 	%rd69, %r116, 4;
	add.s64 	%rd70, %rd2, %rd69;
	ld.global.u32 	%r117, [%rd70];
	add.s32 	%r118, %r179, %r19;
	mul.wide.u32 	%rd71, %r118, 4;
	add.s64 	%rd72, %rd1, %rd71;
	st.global.u32 	[%rd72], %r117;
	add.s32 	%r119, %r116, %r81;
	mul.wide.u32 	%rd73, %r119, 4;
	add.s64 	%rd74, %rd2, %rd73;
	ld.global.u32 	%r120, [%rd74];
	add.s32 	%r121, %r118, 1;
	mul.wide.u32 	%rd75, %r121, 4;
	add.s64 	%rd76, %rd1, %rd75;
	st.global.u32 	[%rd76], %r120;
	add.s32 	%r122, %r119, %r81;
	mul.wide.u32 	%rd77, %r122, 4;
	add.s64 	%rd78, %rd2, %rd77;
	ld.global.u32 	%r123, [%rd78];
	add.s32 	%r124, %r118, 2;
	mul.wide.u32 	%rd79, %r124, 4;
	add.s64 	%rd80, %rd1, %rd79;
	st.global.u32 	[%rd80], %r123;
	add.s32 	%r125, %r122, %r81;
	mul.wide.u32 	%rd81, %r125, 4;
	add.s64 	%rd82, %rd2, %rd81;
	ld.global.u32 	%r126, [%rd82];
	add.s32 	%r127, %r118, 3;
	mul.wide.u32 	%rd83, %r127, 4;
	add.s64 	%rd84, %rd1, %rd83;
	st.global.u32 	[%rd84], %r126;
	add.s32 	%r128, %r125, %r81;
	mul.wide.u32 	%rd85, %r128, 4;
	add.s64 	%rd86, %rd2, %rd85;
	ld.global.u32 	%r129, [%rd86];
	add.s32 	%r130, %r118, 4;
	mul.wide.u32 	%rd87, %r130, 4;
	add.s64 	%rd88, %rd1, %rd87;
	st.global.u32 	[%rd88], %r129;
	add.s32 	%r131, %r128, %r81;
	mul.wide.u32 	%rd89, %r131, 4;
	add.s64 	%rd90, %rd2, %rd89;
	ld.global.u32 	%r132, [%rd90];
	add.s32 	%r133, %r118, 5;
	mul.wide.u32 	%rd91, %r133, 4;
	add.s64 	%rd92, %rd1, %rd91;
	st.global.u32 	[%rd92], %r132;
	add.s32 	%r134, %r131, %r81;
	mul.wide.u32 	%rd93, %r134, 4;
	add.s64 	%rd94, %rd2, %rd93;
	ld.global.u32 	%r135, [%rd94];
	add.s32 	%r136, %r118, 6;
	mul.wide.u32 	%rd95, %r136, 4;
	add.s64 	%rd96, %rd1, %rd95;
	st.global.u32 	[%rd96], %r135;
	add.s32 	%r137, %r134, %r81;
	mul.wide.u32 	%rd97, %r137, 4;
	add.s64 	%rd98, %rd2, %rd97;
	ld.global.u32 	%r138, [%rd98];
	add.s32 	%r139, %r118, 7;
	mul.wide.u32 	%rd99, %r139, 4;
	add.s64 	%rd100, %rd1, %rd99;
	st.global.u32 	[%rd100], %r138;
	add.s32 	%r179, %r179, 8;
$L__BB1_8:
	setp.eq.s32 	%p6, %r3, 0;
	@%p6 bra 	$L__BB1_15;
	add.s32 	%r140, %r3, -1;
	setp.lt.u32 	%p7, %r140, 3;
	@%p7 bra 	$L__BB1_11;
	mad.lo.s32 	%r141, %r179, %r81, %r159;
	mul.wide.u32 	%rd101, %r141, 4;
	add.s64 	%rd102, %rd2, %rd101;
	ld.global.u32 	%r142, [%rd102];
	add.s32 	%r143, %r179, %r19;
	mul.wide.u32 	%rd103, %r143, 4;
	add.s64 	%rd104, %rd1, %rd103;
	st.global.u32 	[%rd104], %r142;
	add.s32 	%r144, %r141, %r81;
	mul.wide.u32 	%rd105, %r144, 4;
	add.s64 	%rd106, %rd2, %rd105;
	ld.global.u32 	%r145, [%rd106];
	add.s32 	%r146, %r143, 1;
	mul.wide.u32 	%rd107, %r146, 4;
	add.s64 	%rd108, %rd1, %rd107;
	st.global.u32 	[%rd108], %r145;
	add.s32 	%r147, %r144, %r81;
	mul.wide.u32 	%rd109, %r147, 4;
	add.s64 	%rd110, %rd2, %rd109;
	ld.global.u32 	%r148, [%rd110];
	add.s32 	%r149, %r143, 2;
	mul.wide.u32 	%rd111, %r149, 4;
	add.s64 	%rd112, %rd1, %rd111;
	st.global.u32 	[%rd112], %r148;
	add.s32 	%r150, %r147, %r81;
	mul.wide.u32 	%rd113, %r150, 4;
	add.s64 	%rd114, %rd2, %rd113;
	ld.global.u32 	%r151, [%rd114];
	add.s32 	%r152, %r143, 3;
	mul.wide.u32 	%rd115, %r152, 4;
	add.s64 	%rd116, %rd1, %rd115;
	st.global.u32 	[%rd116], %r151;
	add.s32 	%r179, %r179, 4;
$L__BB1_11:
	setp.eq.s32 	%p8, %r5, 0;
	@%p8 bra 	$L__BB1_15;
	setp.eq.s32 	%p9, %r5, 1;
	mad.lo.s32 	%r77, %r179, %r81, %r159;
	mul.wide.u32 	%rd117, %r77, 4;
	add.s64 	%rd118, %rd2, %rd117;
	ld.global.u32 	%r153, [%rd118];
	add.s32 	%r78, %r179, %r19;
	mul.wide.u32 	%rd119, %r78, 4;
	add.s64 	%rd120, %rd1, %rd119;
	st.global.u32 	[%rd120], %r153;
	@%p9 bra 	$L__BB1_15;
	setp.eq.s32 	%p10, %r5, 2;
	add.s32 	%r79, %r77, %r81;
	mul.wide.u32 	%rd121, %r79, 4;
	add.s64 	%rd122, %rd2, %rd121;
	ld.global.u32 	%r154, [%rd122];
	add.s32 	%r155, %r78, 1;
	mul.wide.u32 	%rd123, %r155, 4;
	add.s64 	%rd124, %rd1, %rd123;
	st.global.u32 	[%rd124], %r154;
	@%p10 bra 	$L__BB1_15;
	add.s32 	%r156, %r79, %r81;
	mul.wide.u32 	%rd125, %r156, 4;
	add.s64 	%rd126, %rd2, %rd125;
	ld.global.u32 	%r157, [%rd126];
	add.s32 	%r158, %r78, 2;
	mul.wide.u32 	%rd127, %r158, 4;
	add.s64 	%rd128, %rd1, %rd127;
	st.global.u32 	[%rd128], %r157;
$L__BB1_15:
	add.s32 	%r159, %r159, 1;
	setp.ne.s32 	%p11, %r159, %r81;
	@%p11 bra 	$L__BB1_2;
$L__BB1_16:
	ret;

}
	// .globl	one_block
.visible .entry one_block(
	.param .u64 .ptr .align 1 one_block_param_0,
	.param .u64 .ptr .align 1 one_block_param_1
)
{
	.reg .b32 	%r<7>;
	.reg .b64 	%rd<9>;

	ld.param.u64 	%rd1, [one_block_param_0];
	ld.param.u64 	%rd2, [one_block_param_1];
	cvta.to.global.u64 	%rd3, %rd1;
	cvta.to.global.u64 	%rd4, %rd2;
	mov.u32 	%r1, %tid.x;
	mov.u32 	%r2, %ntid.x;
	mov.u32 	%r3, %tid.y;
	mad.lo.s32 	%r4, %r1, %r2, %r3;
	mul.wide.u32 	%rd5, %r4, 4;
	add.s64 	%rd6, %rd4, %rd5;
	ld.global.u32 	%r5, [%rd6];
	mad.lo.s32 	%r6, %r3, %r2, %r1;
	mul.wide.u32 	%rd7, %r6, 4;
	add.s64 	%rd8, %rd3, %rd7;
	st.global.u32 	[%rd8], %r5;
	ret;

}
	// .globl	multi_blocks
.visible .entry multi_blocks(
	.param .u64 .ptr .align 1 multi_blocks_param_0,
	.param .u64 .ptr .align 1 multi_blocks_param_1
)
{
	.reg .b32 	%r<25>;
	.reg .b64 	%rd<9>;

	ld.param.u64 	%rd1, [multi_blocks_param_0];
	ld.param.u64 	%rd2, [multi_blocks_param_1];
	cvta.to.global.u64 	%rd3, %rd1;
	cvta.to.global.u64 	%rd4, %rd2;
	mov.u32 	%r1, %ntid.x;
	mov.u32 	%r2, %tid.x;
	mov.u32 	%r3, %tid.y;
	mov.u32 	%r4, %nctaid.x;
	mul.lo.s32 	%r5, %r4, %r1;
	mov.u32 	%r6, %ctaid.y;
	mul.lo.s32 	%r7, %r6, %r1;
	add.s32 	%r8, %r7, %r3;
	mov.u32 	%r9, %ctaid.x;
	mul.lo.s32 	%r10, %r9, %r1;
	add.s32 	%r11, %r10, %r2;
	mad.lo.s32 	%r12, %r8, %r5, %r11;
	mul.wide.u32 	%rd5, %r12, 4;
	add.s64 	%rd6, %rd4, %rd5;
	ld.global.u32 	%r13, [%rd6];
	mad.lo.s32 	%r14, %r3, %r1, %r2;
	shl.b32 	%r15, %r14, 2;
	mov.u32 	%r16, shared_mem;
	add.s32 	%r17, %r16, %r15;
	st.shared.u32 	[%r17], %r13;
	bar.sync 	0;
	mad.lo.s32 	%r18, %r2, %r1, %r3;
	shl.b32 	%r19, %r18, 2;
	add.s32 	%r20, %r16, %r19;
	ld.shared.u32 	%r21, [%r20];
	add.s32 	%r22, %r10, %r3;
	add.s32 	%r23, %r7, %r2;
	mad.lo.s32 	%r24, %r22, %r5, %r23;
	mul.wide.u32 	%rd7, %r24, 4;
	add.s64 	%rd8, %rd3, %rd7;
	st.global.u32 	[%rd8], %r21;
	ret;

}


// ===== COMPILED SASS (sm_100) =====

	.target	sm_100

	.elftype	@"ET_EXEC"


//--------------------- .note.nv.tkinfo           --------------------------
	.section	.note.nv.tkinfo,"",@"SHT_NOTE"
	.sectionflags	@"SHF_NOTE_NV_TKINFO"
	.tkinfo
        /*0018*/ 	.word	0x00000002
        /*0030*/ 	.string	""
        /*0030*/ 	.string	"ptxas"
        /*0030*/ 	.string	"Cuda compilation tools, release 13.0, V13.0.88"
        /*0030*/ 	.string	"Build cuda_13.0.r13.0/compiler.36424714_0"
        /*0030*/ 	.string	"-arch sm_100 -m 64 "



//--------------------- .note.nv.cuinfo           --------------------------
	.section	.note.nv.cuinfo,"",@"SHT_NOTE"
	.sectionflags	@"SHF_NOTE_NV_CUINFO"
        /*0018*/ 	.short	0x0002
        /*001a*/ 	.short	0x0064
        /*001c*/ 	.short	0x0082
	.zero		2


//--------------------- .nv.info                  --------------------------
	.section	.nv.info,"",@"SHT_CUDA_INFO"
	.align	4


	//----- nvinfo : EIATTR_REGCOUNT
	.align		4
        /*0000*/ 	.byte	0x04, 0x2f
        /*0002*/ 	.short	(.L_3 - .L_2)
	.align		4
.L_2:
        /*0004*/ 	.word	index@(print_matrix)
        /*0008*/ 	.word	0x0000001e


	//----- nvinfo : EIATTR_FRAME_SIZE
	.align		4
.L_3:
        /*000c*/ 	.byte	0x04, 0x11
        /*000e*/ 	.short	(.L_5 - .L_4)
	.align		4
.L_4:
        /*0010*/ 	.word	index@(print_matrix)
        /*0014*/ 	.word	0x00000008


	//----- nvinfo : EIATTR_REGCOUNT
	.align		4
.L_5:
        /*0018*/ 	.byte	0x04, 0x2f
        /*001a*/ 	.short	(.L_7 - .L_6)
	.align		4
.L_6:
        /*001c*/ 	.word	index@(one_thread)
        /*0020*/ 	.word	0x00000020


	//----- nvinfo : EIATTR_FRAME_SIZE
	.align		4
.L_7:
        /*0024*/ 	.byte	0x04, 0x11
        /*0026*/ 	.short	(.L_9 - .L_8)
	.align		4
.L_8:
        /*0028*/ 	.word	index@(one_thread)
        /*002c*/ 	.word	0x00000000


	//----- nvinfo : EIATTR_REGCOUNT
	.align		4
.L_9:
        /*0030*/ 	.byte	0x04, 0x2f
        /*0032*/ 	.short	(.L_11 - .L_10)
	.align		4
.L_10:
        /*0034*/ 	.word	index@(one_block)
        /*0038*/ 	.word	0x0000000a


	//----- nvinfo : EIATTR_FRAME_SIZE
	.align		4
.L_11:
        /*003c*/ 	.byte	0x04, 0x11
        /*003e*/ 	.short	(.L_13 - .L_12)
	.align		4
.L_12:
        /*0040*/ 	.word	index@(one_block)
        /*0044*/ 	.word	0x00000000


	//----- nvinfo : EIATTR_REGCOUNT
	.align		4
.L_13:
        /*0048*/ 	.byte	0x04, 0x2f
        /*004a*/ 	.short	(.L_15 - .L_14)
	.align		4
.L_14:
        /*004c*/ 	.word	index@(multi_blocks)
        /*0050*/ 	.word	0x0000000e


	//----- nvinfo : EIATTR_FRAME_SIZE
	.align		4
.L_15:
        /*0054*/ 	.byte	0x04, 0x11
        /*0056*/ 	.short	(.L_17 - .L_16)
	.align		4
.L_16:
        /*0058*/ 	.word	index@(multi_blocks)
        /*005c*/ 	.word	0x00000000


	//----- nvinfo : EIATTR_MIN_STACK_SIZE
	.align		4
.L_17:
        /*0060*/ 	.byte	0x04, 0x12
        /*0062*/ 	.short	(.L_19 - .L_18)
	.align		4
.L_18:
        /*0064*/ 	.word	index@(multi_blocks)
        /*0068*/ 	.word	0x00000000


	//----- nvinfo : EIATTR_MIN_STACK_SIZE
	.align		4
.L_19:
        /*006c*/ 	.byte	0x04, 0x12
        /*006e*/ 	.short	(.L_21 - .L_20)
	.align		4
.L_20:
        /*0070*/ 	.word	index@(one_block)
        /*0074*/ 	.word	0x00000000


	//----- nvinfo : EIATTR_MIN_STACK_SIZE
	.align		4
.L_21:
        /*0078*/ 	.byte	0x04, 0x12
        /*007a*/ 	.short	(.L_23 - .L_22)
	.align		4
.L_22:
        /*007c*/ 	.word	index@(one_thread)
        /*0080*/ 	.word	0x00000000


	//----- nvinfo : EIATTR_MIN_STACK_SIZE
	.align		4
.L_23:
        /*0084*/ 	.byte	0x04, 0x12
        /*0086*/ 	.short	(.L_25 - .L_24)
	.align		4
.L_24:
        /*0088*/ 	.word	index@(print_matrix)
        /*008c*/ 	.word	0x00000008
.L_25:


//--------------------- .nv.compat                --------------------------
	.section	.nv.compat,"",@"SHT_CUDA_COMPAT_INFO"
	.align	4
        /*0000*/ 	.byte	0x02, 0x09, 0x00, 0x00, 0x02, 0x02, 0x01, 0x00, 0x02, 0x05, 0x05, 0x00, 0x03, 0x07, 0x01, 0x01
        /*0010*/ 	.byte	0x02, 0x03, 0x00, 0x00, 0x02, 0x06, 0x01, 0x00, 0x04, 0x0b, 0x08, 0x00, 0x09, 0x00, 0x00, 0x00
        /*0020*/ 	.byte	0x00, 0x00, 0x00, 0x00


//--------------------- .nv.info.multi_blocks     --------------------------
	.section	.nv.info.multi_blocks,"",@"SHT_CUDA_INFO"
	.sectionflags	@""
	.align	4


	//----- nvinfo : EIATTR_CUDA_API_VERSION
	.align		4
        /*0000*/ 	.byte	0x04, 0x37
        /*0002*/ 	.short	(.L_27 - .L_26)
.L_26:
        /*0004*/ 	.word	0x00000082


	//----- nvinfo : EIATTR_KPARAM_INFO
	.align		4
.L_27:
        /*0008*/ 	.byte	0x04, 0x17
        /*000a*/ 	.short	(.L_29 - .L_28)
.L_28:
        /*000c*/ 	.word	0x00000000
        /*0010*/ 	.short	0x0001
        /*0012*/ 	.short	0x0008
        /*0014*/ 	.byte	0x00, 0xf5, 0x21, 0x00


	//----- nvinfo : EIATTR_KPARAM_INFO
	.align		4
.L_29:
        /*0018*/ 	.byte	0x04, 0x17
        /*001a*/ 	.short	(.L_31 - .L_30)
.L_30:
        /*001c*/ 	.word	0x00000000
        /*0020*/ 	.short	0x0000
        /*0022*/ 	.short	0x0000
        /*0024*/ 	.byte	0x00, 0xf5, 0x21, 0x00


	//----- nvinfo : EIATTR_SPARSE_MMA_MASK
	.align		4
.L_31:
        /*0028*/ 	.byte	0x03, 0x50
        /*002a*/ 	.short	0x0000


	//----- nvinfo : EIATTR_MAXREG_COUNT
	.align		4
        /*002c*/ 	.byte	0x03, 0x1b
        /*002e*/ 	.short	0x00ff


	//----- nvinfo : EIATTR_NUM_BARRIERS
	.align		4
        /*0030*/ 	.byte	0x02, 0x4c
        /*0032*/ 	.byte	0x01
	.zero		1


	//----- nvinfo : EIATTR_MERCURY_ISA_VERSION
	.align		4
        /*0034*/ 	.byte	0x03, 0x5f
        /*0036*/ 	.short	0x0101


	//----- nvinfo : EIATTR_VRC_CTA_INIT_COUNT
	.align		4
        /*0038*/ 	.byte	0x02, 0x4a
	.zero		1
	.zero		1


	//----- nvinfo : EIATTR_EXIT_INSTR_OFFSETS
	.align		4
        /*003c*/ 	.byte	0x04, 0x1c
        /*003e*/ 	.short	(.L_33 - .L_32)


	//   ....[0]....
.L_32:
        /*0040*/ 	.word	0x000001f0


	//----- nvinfo : EIATTR_CBANK_PARAM_SIZE
	.align		4
.L_33:
        /*0044*/ 	.byte	0x03, 0x19
        /*0046*/ 	.short	0x0010


	//----- nvinfo : EIATTR_PARAM_CBANK
	.align		4
        /*0048*/ 	.byte	0x04, 0x0a
        /*004a*/ 	.short	(.L_35 - .L_34)
	.align		4
.L_34:
        /*004c*/ 	.word	index@(.nv.constant0.multi_blocks)
        /*0050*/ 	.short	0x0380
        /*0052*/ 	.short	0x0010


	//----- nvinfo : EIATTR_SW_WAR
	.align		4
.L_35:
        /*0054*/ 	.byte	0x04, 0x36
        /*0056*/ 	.short	(.L_37 - .L_36)
.L_36:
        /*0058*/ 	.word	0x00000008
.L_37:


//--------------------- .nv.info.one_block        --------------------------
	.section	.nv.info.one_block,"",@"SHT_CUDA_INFO"
	.sectionflags	@""
	.align	4


	//----- nvinfo : EIATTR_CUDA_API_VERSION
	.align		4
        /*0000*/ 	.byte	0x04, 0x37
        /*0002*/ 	.short	(.L_39 - .L_38)
.L_38:
        /*0004*/ 	.word	0x00000082


	//----- nvinfo : EIATTR_KPARAM_INFO
	.align		4
.L_39:
        /*0008*/ 	.byte	0x04, 0x17
        /*000a*/ 	.short	(.L_41 - .L_40)
.L_40:
        /*000c*/ 	.word	0x00000000
        /*0010*/ 	.short	0x0001
        /*0012*/ 	.short	0x0008
        /*0014*/ 	.byte	0x00, 0xf5, 0x21, 0x00


	//----- nvinfo : EIATTR_KPARAM_INFO
	.align		4
.L_41:
        /*0018*/ 	.byte	0x04, 0x17
        /*001a*/ 	.short	(.L_43 - .L_42)
.L_42:
        /*001c*/ 	.word	0x00000000
        /*0020*/ 	.short	0x0000
        /*0022*/ 	.short	0x0000
        /*0024*/ 	.byte	0x00, 0xf5, 0x21, 0x00


	//----- nvinfo : EIATTR_SPARSE_MMA_MASK
	.align		4
.L_43:
        /*0028*/ 	.byte	0x03, 0x50
        /*002a*/ 	.short	0x0000


	//----- nvinfo : EIATTR_MAXREG_COUNT
	.align		4
        /*002c*/ 	.byte	0x03, 0x1b
        /*002e*/ 	.short	0x00ff


	//----- nvinfo : EIATTR_MERCURY_ISA_VERSION
	.align		4
        /*0030*/ 	.byte	0x03, 0x5f
        /*0032*/ 	.short	0x0101


	//----- nvinfo : EIATTR_VRC_CTA_INIT_COUNT
	.align		4
        /*0034*/ 	.byte	0x02, 0x4a
	.zero		1
	.zero		1


	//----- nvinfo : EIATTR_EXIT_INSTR_OFFSETS
	.align		4
        /*0038*/ 	.byte	0x04, 0x1c
        /*003a*/ 	.short	(.L_45 - .L_44)


	//   ....[0]....
.L_44:
        /*003c*/ 	.word	0x000000d0


	//----- nvinfo : EIATTR_CBANK_PARAM_SIZE
	.align		4
.L_45:
        /*0040*/ 	.byte	0x03, 0x19
        /*0042*/ 	.short	0x0010


	//----- nvinfo : EIATTR_PARAM_CBANK
	.align		4
        /*0044*/ 	.byte	0x04, 0x0a
        /*0046*/ 	.short	(.L_47 - .L_46)
	.align		4
.L_46:
        /*0048*/ 	.word	index@(.nv.constant0.one_block)
        /*004c*/ 	.short	0x0380
        /*004e*/ 	.short	0x0010


	//----- nvinfo : EIATTR_SW_WAR
	.align		4
.L_47:
        /*0050*/ 	.byte	0x04, 0x36
        /*0052*/ 	.short	(.L_49 - .L_48)
.L_48:
        /*0054*/ 	.word	0x00000008
.L_49:


//--------------------- .nv.info.one_thread       --------------------------
	.section	.nv.info.one_thread,"",@"SHT_CUDA_INFO"
	.sectionflags	@""
	.align	4


	//----- nvinfo : EIATTR_CUDA_API_VERSION
	.align		4
        /*0000*/ 	.byte	0x04, 0x37
        /*0002*/ 	.short	(.L_51 - .L_50)
.L_50:
        /*0004*/ 	.word	0x00000082


	//----- nvinfo : EIATTR_KPARAM_INFO
	.align		4
.L_51:
        /*0008*/ 	.byte	0x04, 0x17
        /*000a*/ 	.short	(.L_53 - .L_52)
.L_52:
        /*000c*/ 	.word	0x00000000
        /*0010*/ 	.short	0x0002
        /*0012*/ 	.short	0x0010
        /*0014*/ 	.byte	0x00, 0xf0, 0x11, 0x00


	//----- nvinfo : EIATTR_KPARAM_INFO
	.align		4
.L_53:
        /*0018*/ 	.byte	0x04, 0x17
        /*001a*/ 	.short	(.L_55 - .L_54)
.L_54:
        /*001c*/ 	.word	0x00000000
        /*0020*/ 	.short	0x0001
        /*0022*/ 	.short	0x0008
        /*0024*/ 	.byte	0x00, 0xf5, 0x21, 0x00


	//----- nvinfo : EIATTR_KPARAM_INFO
	.align		4
.L_55:
        /*0028*/ 	.byte	0x04, 0x17
        /*002a*/ 	.short	(.L_57 - .L_56)
.L_56:
        /*002c*/ 	.word	0x00000000
        /*0030*/ 	.short	0x0000
        /*0032*/ 	.short	0x0000
        /*0034*/ 	.byte	0x00, 0xf5, 0x21, 0x00


	//----- nvinfo : EIATTR_SPARSE_MMA_MASK
	.align		4
.L_57:
        /*0038*/ 	.byte	0x03, 0x50
        /*003a*/ 	.short	0x0000


	//----- nvinfo : EIATTR_MAXREG_COUNT
	.align		4
        /*003c*/ 	.byte	0x03, 0x1b
        /*003e*/ 	.short	0x00ff


	//----- nvinfo : EIATTR_MERCURY_ISA_VERSION
	.align		4
        /*0040*/ 	.byte	0x03, 0x5f
        /*0042*/ 	.short	0x0101


	//----- nvinfo : EIATTR_VRC_CTA_INIT_COUNT
	.align		4
        /*0044*/ 	.byte	0x02, 0x4a
	.zero		1
	.zero		1


	//----- nvinfo : EIATTR_EXIT_INSTR_OFFSETS
	.align		4
        /*0048*/ 	.byte	0x04, 0x1c
        /*004a*/ 	.short	(.L_59 - .L_58)


	//   ....[0]....
.L_58:
        /*004c*/ 	.word	0x00000030


	//   ....[1]....
        /*0050*/ 	.word	0x00001010


	//----- nvinfo : EIATTR_CBANK_PARAM_SIZE
	.align		4
.L_59:
        /*0054*/ 	.byte	0x03, 0x19
        /*0056*/ 	.short	0x0014


	//----- nvinfo : EIATTR_PARAM_CBANK
	.align		4
        /*0058*/ 	.byte	0x04, 0x0a
        /*005a*/ 	.short	(.L_61 - .L_60)
	.align		4
.L_60:
        /*005c*/ 	.word	index@(.nv.constant0.one_thread)
        /*0060*/ 	.short	0x0380
        /*0062*/ 	.short	0x0014


	//----- nvinfo : EIATTR_SW_WAR
	.align		4
.L_61:
        /*0064*/ 	.byte	0x04, 0x36
        /*0066*/ 	.short	(.L_63 - .L_62)
.L_62:
        /*0068*/ 	.word	0x00000008
.L_63:


//--------------------- .nv.info.print_matrix     --------------------------
	.section	.nv.info.print_matrix,"",@"SHT_CUDA_INFO"
	.sectionflags	@""
	.align	4


	//----- nvinfo : EIATTR_CUDA_API_VERSION
	.align		4
        /*0000*/ 	.byte	0x04, 0x37
        /*0002*/ 	.short	(.L_65 - .L_64)
.L_64:
        /*0004*/ 	.word	0x00000082


	//----- nvinfo : EIATTR_KPARAM_INFO
	.align		4
.L_65:
        /*0008*/ 	.byte	0x04, 0x17
        /*000a*/ 	.short	(.L_67 - .L_66)
.L_66:
        /*000c*/ 	.word	0x00000000
        /*0010*/ 	.short	0x0001
        /*0012*/ 	.short	0x0008
        /*0014*/ 	.byte	0x00, 0xf0, 0x11, 0x00


	//----- nvinfo : EIATTR_KPARAM_INFO
	.align		4
.L_67:
        /*0018*/ 	.byte	0x04, 0x17
        /*001a*/ 	.short	(.L_69 - .L_68)
.L_68:
        /*001c*/ 	.word	0x00000000
        /*0020*/ 	.short	0x0000
        /*0022*/ 	.short	0x0000
        /*0024*/ 	.byte	0x00, 0xf5, 0x21, 0x00


	//----- nvinfo : EIATTR_SPARSE_MMA_MASK
	.align		4
.L_69:
        /*0028*/ 	.byte	0x03, 0x50
        /*002a*/ 	.short	0x0000


	//----- nvinfo : EIATTR_MAXREG_COUNT
	.align		4
        /*002c*/ 	.byte	0x03, 0x1b
        /*002e*/ 	.short	0x00ff


	//----- nvinfo : EIATTR_EXTERNS
	.align		4
        /*0030*/ 	.byte	0x04, 0x0f
        /*0032*/ 	.short	(.L_71 - .L_70)


	//   ....[0]....
	.align		4
.L_70:
        /*0034*/ 	.word	index@(vprintf)


	//----- nvinfo : EIATTR_MERCURY_ISA_VERSION
	.align		4
.L_71:
        /*0038*/ 	.byte	0x03, 0x5f
        /*003a*/ 	.short	0x0101


	//----- nvinfo : EIATTR_VRC_CTA_INIT_COUNT
	.align		4
        /*003c*/ 	.byte	0x02, 0x4a
	.zero		1
	.zero		1


	//----- nvinfo : EIATTR_SYSCALL_OFFSETS
	.align		4
        /*0040*/ 	.byte	0x04, 0x46
        /*0042*/ 	.short	(.L_73 - .L_72)


	//   ....[0]....
.L_72:
        /*0044*/ 	.word	0x000002b0


	//   ....[1]....
        /*0048*/ 	.word	0x00000390


	//   ....[2]....
        /*004c*/ 	.word	0x00000460


	//   ....[3]....
        /*0050*/ 	.word	0x00000530


	//   ....[4]....
        /*0054*/ 	.word	0x00000600


	//   ....[5]....
        /*0058*/ 	.word	0x000006d0


	//   ....[6]....
        /*005c*/ 	.word	0x000007a0


	//   ....[7]....
        /*0060*/ 	.word	0x00000860


	//   ....[8]....
        /*0064*/ 	.word	0x00000930


	//   ....[9]....
        /*0068*/ 	.word	0x00000a00


	//   ....[10]....
        /*006c*/ 	.word	0x00000ad0


	//   ....[11]....
        /*0070*/ 	.word	0x00000ba0


	//   ....[12]....
        /*0074*/ 	.word	0x00000c70


	//   ....[13]....
        /*0078*/ 	.word	0x00000d40


	//   ....[14]....
        /*007c*/ 	.word	0x00000e10


	//   ....[15]....
        /*0080*/ 	.word	0x00000ee0


	//   ....[16]....
        /*0084*/ 	.word	0x000010d0


	//   ....[17]....
        /*0088*/ 	.word	0x000011b0


	//   ....[18]....
        /*008c*/ 	.word	0x00001280


	//   ....[19]....
        /*0090*/ 	.word	0x00001350


	//   ....[20]....
        /*0094*/ 	.word	0x00001420


	//   ....[21]....
        /*0098*/ 	.word	0x000014f0


	//   ....[22]....
        /*009c*/ 	.word	0x000015c0


	//   ....[23]....
        /*00a0*/ 	.word	0x00001690


	//   ....[24]....
        /*00a4*/ 	.word	0x000017f0


	//   ....[25]....
        /*00a8*/ 	.word	0x000018d0


	//   ....[26]....
        /*00ac*/ 	.word	0x000019a0


	//   ....[27]....
        /*00b0*/ 	.word	0x00001a70


	//   ....[28]....
        /*00b4*/ 	.word	0x00001bb0


	//   ....[29]....
        /*00b8*/ 	.word	0x00001cd0


	//   ....[30]....
        /*00bc*/ 	.word	0x00001dc0


	//   ....[31]....
        /*00c0*/ 	.word	0x00001e40


	//   ....[32]....
        /*00c4*/ 	.word	0x00001ef0


	//----- nvinfo : EIATTR_EXIT_INSTR_OFFSETS
	.align		4
.L_73:
        /*00c8*/ 	.byte	0x04, 0x1c
        /*00ca*/ 	.short	(.L_75 - .L_74)


	//   ....[0]....
.L_74:
        /*00cc*/ 	.word	0x00001f00


	//----- nvinfo : EIATTR_CRS_STACK_SIZE
	.align		4
.L_75:
        /*00d0*/ 	.byte	0x04, 0x1e
        /*00d2*/ 	.short	(.L_77 - .L_76)
.L_76:
        /*00d4*/ 	.word	0x00000000


	//----- nvinfo : EIATTR_CBANK_PARAM_SIZE
	.align		4
.L_77:
        /*00d8*/ 	.byte	0x03, 0x19
        /*00da*/ 	.short	0x000c


	//----- nvinfo : EIATTR_PARAM_CBANK
	.align		4
        /*00dc*/ 	.byte	0x04, 0x0a
        /*00de*/ 	.short	(.L_79 - .L_78)
	.align		4
.L_78:
        /*00e0*/ 	.word	index@(.nv.constant0.print_matrix)
        /*00e4*/ 	.short	0x0380
        /*00e6*/ 	.short	0x000c


	//----- nvinfo : EIATTR_SW_WAR
	.align		4
.L_79:
        /*00e8*/ 	.byte	0x04, 0x36
        /*00ea*/ 	.short	(.L_81 - .L_80)
.L_80:
        /*00ec*/ 	.word	0x00000008
.L_81:


//--------------------- .nv.callgraph             --------------------------
	.section	.nv.callgraph,"",@"SHT_CUDA_CALLGRAPH"
	.align	4
	.sectionentsize	8
	.align		4
        /*0000*/ 	.word	0x00000000
	.align		4
        /*0004*/ 	.word	0xffffffff
	.align		4
        /*0008*/ 	.word	index@(print_matrix)
	.align		4
        /*000c*/ 	.word	index@(vprintf)
	.align		4
        /*0010*/ 	.word	0x00000000
	.align		4
        /*0014*/ 	.word	0xfffffffe
	.align		4
        /*0018*/ 	.word	0x00000000
	.align		4
        /*001c*/ 	.word	0xfffffffd
	.align		4
        /*0020*/ 	.word	0x00000000
	.align		4
        /*0024*/ 	.word	0xfffffffc


//--------------------- .nv.constant4             --------------------------
	.section	.nv.constant4,"a",@progbits
	.align	8
	.align		8
.nv.constant4:
        /*0000*/ 	.dword	$str
	.align		8
        /*0008*/ 	.dword	$str$1
	.align		8
        /*0010*/ 	.dword	vprintf


//--------------------- .text.multi_blocks        --------------------------
	.section	.text.multi_blocks,"ax",@progbits
	.align	128
        .global         multi_blocks
        .type           multi_blocks,@function
        .size           multi_blocks,(.L_x_50 - multi_blocks)
        .other          multi_blocks,@"STO_CUDA_ENTRY STV_DEFAULT"
multi_blocks:
.text.multi_blocks:
[----:B------:R-:W-:Y:S01]  /*0000*/  LDC R1, c[0x0][0x37c] ;  /* 0x0000df00ff017b82 */ /* 0x000fe20000000800 */
[----:B------:R-:W0:Y:S01]  /*0010*/  S2R R9, SR_TID.X ;  /* 0x0000000000097919 */ /* 0x000e220000002100 */
[----:B------:R-:W1:Y:S06]  /*0020*/  LDCU UR7, c[0x0][0x360] ;  /* 0x00006c00ff0777ac */ /* 0x000e6c0008000800 */
[----:B------:R-:W2:Y:S01]  /*0030*/  LDC.64 R2, c[0x0][0x388] ;  /* 0x0000e200ff027b82 */ /* 0x000ea20000000a00 */
[----:B------:R-:W3:Y:S01]  /*0040*/  S2R R8, SR_TID.Y ;  /* 0x0000000000087919 */ /* 0x000ee20000002200 */
[----:B------:R-:W1:Y:S01]  /*0050*/  LDCU UR4, c[0x0][0x370] ;  /* 0x00006e00ff0477ac */ /* 0x000e620008000800 */
[----:B------:R-:W3:Y:S01]  /*0060*/  S2R R10, SR_CTAID.Y ;  /* 0x00000000000a7919 */ /* 0x000ee20000002600 */
[----:B------:R-:W4:Y:S01]  /*0070*/  LDCU.64 UR8, c[0x0][0x358] ;  /* 0x00006b00ff0877ac */ /* 0x000f220008000a00 */
[----:B------:R-:W0:Y:S01]  /*0080*/  S2R R11, SR_CTAID.X ;  /* 0x00000000000b7919 */ /* 0x000e220000002500 */
[----:B-1----:R-:W-:-:S02]  /*0090*/  UIMAD UR4, UR7, UR4, URZ ;  /* 0x00000004070472a4 */ /* 0x002fc4000f8e02ff */
[----:B---3--:R-:W-:Y:S02]  /*00a0*/  IMAD R0, R10, UR7, R8 ;  /* 0x000000070a007c24 */ /* 0x008fe4000f8e0208 */
[----:B0-----:R-:W-:-:S04]  /*00b0*/  IMAD R5, R11, UR7, R9 ;  /* 0x000000070b057c24 */ /* 0x001fc8000f8e0209 */
[----:B------:R-:W-:-:S04]  /*00c0*/  IMAD R5, R0, UR4, R5 ;  /* 0x0000000400057c24 */ /* 0x000fc8000f8e0205 */
[----:B--2---:R-:W-:-:S05]  /*00d0*/  IMAD.WIDE.U32 R2, R5, 0x4, R2 ;  /* 0x0000000405027825 */ /* 0x004fca00078e0002 */
[----:B----4-:R0:W2:Y:S01]  /*00e0*/  LDG.E R0, desc[UR8][R2.64] ;  /* 0x0000000802007981 */ /* 0x0100a2000c1e1900 */
[----:B------:R-:W1:Y:S01]  /*00f0*/  S2UR UR6, SR_CgaCtaId ;  /* 0x00000000000679c3 */ /* 0x000e620000008800 */
[----:B------:R-:W-:Y:S01]  /*0100*/  UMOV UR5, 0x400 ;  /* 0x0000040000057882 */ /* 0x000fe20000000000 */
[--C-:B------:R-:W-:Y:S02]  /*0110*/  IMAD R4, R8, UR7, R9.reuse ;  /* 0x0000000708047c24 */ /* 0x100fe4000f8e0209 */
[----:B------:R-:W-:Y:S02]  /*0120*/  IMAD R6, R9, UR7, R8 ;  /* 0x0000000709067c24 */ /* 0x000fe4000f8e0208 */
[----:B------:R-:W-:Y:S02]  /*0130*/  IMAD R9, R10, UR7, R9 ;  /* 0x000000070a097c24 */ /* 0x000fe4000f8e0209 */
[----:B0-----:R-:W0:Y:S01]  /*0140*/  LDC.64 R2, c[0x0][0x380] ;  /* 0x0000e000ff027b82 */ /* 0x001e220000000a00 */
[----:B-1----:R-:W-:-:S06]  /*0150*/  ULEA UR5, UR6, UR5, 0x18 ;  /* 0x0000000506057291 */ /* 0x002fcc000f8ec0ff */
[----:B------:R-:W-:Y:S01]  /*0160*/  LEA R5, R4, UR5, 0x2 ;  /* 0x0000000504057c11 */ /* 0x000fe2000f8e10ff */
[----:B------:R-:W-:Y:S01]  /*0170*/  IMAD R4, R11, UR7, R8 ;  /* 0x000000070b047c24 */ /* 0x000fe2000f8e0208 */
[----:B------:R-:W-:-:S03]  /*0180*/  LEA R6, R6, UR5, 0x2 ;  /* 0x0000000506067c11 */ /* 0x000fc6000f8e10ff */
[----:B------:R-:W-:-:S04]  /*0190*/  IMAD R9, R4, UR4, R9 ;  /* 0x0000000404097c24 */ /* 0x000fc8000f8e0209 */
[----:B0-----:R-:W-:Y:S01]  /*01a0*/  IMAD.WIDE.U32 R2, R9, 0x4, R2 ;  /* 0x0000000409027825 */ /* 0x001fe200078e0002 */
[----:B--2---:R-:W-:Y:S01]  /*01b0*/  STS [R5], R0 ;  /* 0x0000000005007388 */ /* 0x004fe20000000800 */
[----:B------:R-:W-:Y:S06]  /*01c0*/  BAR.SYNC.DEFER_BLOCKING 0x0 ;  /* 0x0000000000007b1d */ /* 0x000fec0000010000 */
[----:B------:R-:W0:Y:S04]  /*01d0*/  LDS R7, [R6] ;  /* 0x0000000006077984 */ /* 0x000e280000000800 */
[----:B0-----:R-:W-:Y:S01]  /*01e0*/  STG.E desc[UR8][R2.64], R7 ;  /* 0x0000000702007986 */ /* 0x001fe2000c101908 */
[----:B------:R-:W-:Y:S05]  /*01f0*/  EXIT ;  /* 0x000000000000794d */ /* 0x000fea0003800000 */
.L_x_0:
[----:B------:R-:W-:-:S00]  /*0200*/  BRA `(.L_x_0) ;  /* 0xfffffffc00fc7947 */ /* 0x000fc0000383ffff */
[----:B------:R-:W-:-:S00]  /*0210*/  NOP ;  /* 0x0000000000007918 */ /* 0x000fc00000000000 */
        /* <DEDUP_REMOVED lines=14> */
.L_x_50:


//--------------------- .text.one_block           --------------------------
	.section	.text.one_block,"ax",@progbits
	.align	128
        .global         one_block
        .type           one_block,@function
        .size           one_block,(.L_x_51 - one_block)
        .other          one_block,@"STO_CUDA_ENTRY STV_DEFAULT"
one_block:
.text.one_block:
[----:B------:R-:W-:Y:S01]  /*0000*/  LDC R1, c[0x0][0x37c] ;  /* 0x0000df00ff017b82 */ /* 0x000fe20000000800 */
[----:B------:R-:W0:Y:S07]  /*0010*/  S2R R7, SR_TID.X ;  /* 0x0000000000077919 */ /* 0x000e2e0000002100 */
[----:B------:R-:W1:Y:S01]  /*0020*/  LDC.64 R2, c[0x0][0x388] ;  /* 0x0000e200ff027b82 */ /* 0x000e620000000a00 */
[----:B------:R-:W0:Y:S01]  /*0030*/  LDCU UR6, c[0x0][0x360] ;  /* 0x00006c00ff0677ac */ /* 0x000e220008000800 */
[----:B------:R-:W0:Y:S01]  /*0040*/  S2R R0, SR_TID.Y ;  /* 0x0000000000007919 */ /* 0x000e220000002200 */
[----:B------:R-:W2:Y:S01]  /*0050*/  LDCU.64 UR4, c[0x0][0x358] ;  /* 0x00006b00ff0477ac */ /* 0x000ea20008000a00 */
[----:B0-----:R-:W-:-:S04]  /*0060*/  IMAD R5, R7, UR6, R0 ;  /* 0x0000000607057c24 */ /* 0x001fc8000f8e0200 */
[----:B-1----:R-:W-:Y:S02]  /*0070*/  IMAD.WIDE.U32 R2, R5, 0x4, R2 ;  /* 0x0000000405027825 */ /* 0x002fe400078e0002 */
[----:B------:R-:W0:Y:S04]  /*0080*/  LDC.64 R4, c[0x0][0x380] ;  /* 0x0000e000ff047b82 */ /* 0x000e280000000a00 */
[----:B--2---:R-:W2:Y:S01]  /*0090*/  LDG.E R3, desc[UR4][R2.64] ;  /* 0x0000000402037981 */ /* 0x004ea2000c1e1900 */
[----:B------:R-:W-:-:S04]  /*00a0*/  IMAD R7, R0, UR6, R7 ;  /* 0x0000000600077c24 */ /* 0x000fc8000f8e0207 */
[----:B0-----:R-:W-:-:S05]  /*00b0*/  IMAD.WIDE.U32 R4, R7, 0x4, R4 ;  /* 0x0000000407047825 */ /* 0x001fca00078e0004 */
[----:B--2---:R-:W-:Y:S01]  /*00c0*/  STG.E desc[UR4][R4.64], R3 ;  /* 0x0000000304007986 */ /* 0x004fe2000c101904 */
[----:B------:R-:W-:Y:S05]  /*00d0*/  EXIT ;  /* 0x000000000000794d */ /* 0x000fea0003800000 */
.L_x_1:
        /* <DEDUP_REMOVED lines=10> */
.L_x_51:


//--------------------- .text.one_thread          --------------------------
	.section	.text.one_thread,"ax",@progbits
	.align	128
        .global         one_thread
        .type           one_thread,@function
        .size           one_thread,(.L_x_52 - one_thread)
        .other          one_thread,@"STO_CUDA_ENTRY STV_DEFAULT"
one_thread:
.text.one_thread:
[----:B------:R-:W-:Y:S01]  /*0000*/  LDC R1, c[0x0][0x37c] ;  /* 0x0000df00ff017b82 */ /* 0x000fe20000000800 */
[----:B------:R-:W0:Y:S02]  /*0010*/  LDCU UR6, c[0x0][0x390] ;  /* 0x00007200ff0677ac */ /* 0x000e240008000800 */
[----:B0-----:R-:W-:-:S13]  /*0020*/  ISETP.NE.AND P0, PT, RZ, UR6, PT ;  /* 0x00000006ff007c0c */ /* 0x001fda000bf05270 */
[----:B------:R-:W-:Y:S05]  /*0030*/  @!P0 EXIT ;  /* 0x000000000000894d */ /* 0x000fea0003800000 */
[----:B------:R-:W-:Y:S01]  /*0040*/  HFMA2 R0, -RZ, RZ, 0, 0 ;  /* 0x00000000ff007431 */ /* 0x000fe200000001ff */
[----:B------:R-:W-:Y:S02]  /*0050*/  UIADD3 UR4, UPT, UPT, UR6, -0x1, URZ ;  /* 0xffffffff06047890 */ /* 0x000fe4000fffe0ff */
[----:B------:R-:W-:Y:S01]  /*0060*/  ULOP3.LUT UR5, UR6, 0xfffffff0, URZ, 0xc0, !UPT ;  /* 0xfffffff006057892 */ /* 0x000fe2000f8ec0ff */
[----:B------:R-:W0:Y:S01]  /*0070*/  LDCU.64 UR10, c[0x0][0x358] ;  /* 0x00006b00ff0a77ac */ /* 0x000e220008000a00 */
[----:B------:R-:W-:Y:S02]  /*0080*/  ULOP3.LUT UR6, UR6, 0x3, URZ, 0xc0, !UPT ;  /* 0x0000000306067892 */ /* 0x000fe4000f8ec0ff */
[----:B------:R-:W-:-:S11]  /*0090*/  UISETP.GE.U32.AND UP0, UPT, UR4, 0xf, UPT ;  /* 0x0000000f0400788c */ /* 0x000fd6000bf06070 */
.L_x_7:
[----:B------:R-:W-:Y:S01]  /*00a0*/  UMOV UR4, URZ ;  /* 0x000000ff00047c82 */ /* 0x000fe20008000000 */
[----:B01234-:R-:W-:Y:S05]  /*00b0*/  BRA.U !UP0, `(.L_x_2) ;  /* 0x0000000508e47547 */ /* 0x01ffea000b800000 */
[----:B------:R-:W1:Y:S01]  /*00c0*/  LDC R3, c[0x0][0x390] ;  /* 0x0000e400ff037b82 */ /* 0x000e620000000800 */
[-C--:B------:R-:W-:Y:S01]  /*00d0*/  MOV R4, R0.reuse ;  /* 0x0000000000047202 */ /* 0x080fe20000000f00 */
[----:B------:R-:W-:Y:S01]  /*00e0*/  UIADD3 UR4, UPT, UPT, -UR5, URZ, URZ ;  /* 0x000000ff05047290 */ /* 0x000fe2000fffe1ff */
[CC--:B-1----:R-:W-:Y:S01]  /*00f0*/  IMAD R2, R0.reuse, R3.reuse, 0x7 ;  /* 0x0000000700027424 */ /* 0x0c2fe200078e0203 */
[----:B------:R-:W-:Y:S01]  /*0100*/  IADD3 R19, PT, PT, R0, R3, RZ ;  /* 0x0000000300137210 */ /* 0x000fe20007ffe0ff */
[C-C-:B------:R-:W-:Y:S01]  /*0110*/  IMAD R8, R3.reuse, 0x3, R0.reuse ;  /* 0x0000000303087824 */ /* 0x140fe200078e0200 */
[CC--:B------:R-:W-:Y:S01]  /*0120*/  LEA R6, R3.reuse, R0.reuse, 0x1 ;  /* 0x0000000003067211 */ /* 0x0c0fe200078e08ff */
[C-C-:B------:R-:W-:Y:S01]  /*0130*/  IMAD R12, R3.reuse, 0x5, R0.reuse ;  /* 0x00000005030c7824 */ /* 0x140fe200078e0200 */
[CC--:B------:R-:W-:Y:S01]  /*0140*/  LEA R10, R3.reuse, R0.reuse, 0x2 ;  /* 0x00000000030a7211 */ /* 0x0c0fe200078e10ff */
[C-C-:B------:R-:W-:Y:S01]  /*0150*/  IMAD R14, R3.reuse, 0x6, R0.reuse ;  /* 0x00000006030e7824 */ /* 0x140fe200078e0200 */
[C---:B------:R-:W-:Y:S01]  /*0160*/  LEA R18, R3.reuse, R0, 0x3 ;  /* 0x0000000003127211 */ /* 0x040fe200078e18ff */
[----:B------:R-:W-:-:S02]  /*0170*/  IMAD R16, R3, 0x7, R0 ;  /* 0x0000000703107824 */ /* 0x000fc400078e0200 */
[C-C-:B------:R-:W-:Y:S02]  /*0180*/  IMAD R5, R3.reuse, 0x9, R0.reuse ;  /* 0x0000000903057824 */ /* 0x140fe400078e0200 */
[C-C-:B------:R-:W-:Y:S02]  /*0190*/  IMAD R7, R3.reuse, 0xa, R0.reuse ;  /* 0x0000000a03077824 */ /* 0x140fe400078e0200 */
[C-C-:B------:R-:W-:Y:S02]  /*01a0*/  IMAD R9, R3.reuse, 0xb, R0.reuse ;  /* 0x0000000b03097824 */ /* 0x140fe400078e0200 */
[C-C-:B------:R-:W-:Y:S02]  /*01b0*/  IMAD R11, R3.reuse, 0xc, R0.reuse ;  /* 0x0000000c030b7824 */ /* 0x140fe400078e0200 */
[C-C-:B------:R-:W-:Y:S02]  /*01c0*/  IMAD R13, R3.reuse, 0xd, R0.reuse ;  /* 0x0000000d030d7824 */ /* 0x140fe400078e0200 */
[----:B------:R-:W-:-:S02]  /*01d0*/  IMAD R15, R3, 0xe, R0 ;  /* 0x0000000e030f7824 */ /* 0x000fc400078e0200 */
[----:B------:R-:W-:-:S07]  /*01e0*/  IMAD R17, R3, 0xf, R0 ;  /* 0x0000000f03117824 */ /* 0x000fce00078e0200 */
.L_x_3:
[----:B-1----:R-:W1:Y:S02]  /*01f0*/  LDC.64 R22, c[0x0][0x388] ;  /* 0x0000e200ff167b82 */ /* 0x002e640000000a00 */
[----:B-1----:R-:W-:-:S05]  /*0200*/  IMAD.WIDE.U32 R20, R4, 0x4, R22 ;  /* 0x0000000404147825 */ /* 0x002fca00078e0016 */
[----:B0-----:R0:W2:Y:S01]  /*0210*/  LDG.E R25, desc[UR10][R20.64] ;  /* 0x0000000a14197981 */ /* 0x0010a2000c1e1900 */
[----:B------:R-:W-:Y:S01]  /*0220*/  IADD3 R29, PT, PT, R2, -0x7, RZ ;  /* 0xfffffff9021d7810 */ /* 0x000fe20007ffe0ff */
[----:B0-----:R-:W0:Y:S04]  /*0230*/  LDC.64 R20, c[0x0][0x380] ;  /* 0x0000e000ff147b82 */ /* 0x001e280000000a00 */
[----:B0-----:R-:W-:-:S05]  /*0240*/  IMAD.WIDE.U32 R28, R29, 0x4, R20 ;  /* 0x000000041d1c7825 */ /* 0x001fca00078e0014 */
[----:B--2---:R0:W-:Y:S02]  /*0250*/  STG.E desc[UR10][R28.64], R25 ;  /* 0x000000191c007986 */ /* 0x0041e4000c10190a */
[----:B0-----:R-:W-:-:S05]  /*0260*/  IMAD.WIDE.U32 R24, R19, 0x4, R22 ;  /* 0x0000000413187825 */ /* 0x001fca00078e0016 */
[----:B------:R-:W2:Y:S01]  /*0270*/  LDG.E R29, desc[UR10][R24.64] ;  /* 0x0000000a181d7981 */ /* 0x000ea2000c1e1900 */
[----:B------:R-:W-:-:S05]  /*0280*/  IADD3 R27, PT, PT, R2, -0x6, RZ ;  /* 0xfffffffa021b7810 */ /* 0x000fca0007ffe0ff */
[----:B------:R-:W-:-:S05]  /*0290*/  IMAD.WIDE.U32 R26, R27, 0x4, R20 ;  /* 0x000000041b1a7825 */ /* 0x000fca00078e0014 */
[----:B--2---:R0:W-:Y:S02]  /*02a0*/  STG.E desc[UR10][R26.64], R29 ;  /* 0x0000001d1a007986 */ /* 0x0041e4000c10190a */
[----:B0-----:R-:W-:-:S05]  /*02b0*/  IMAD.WIDE.U32 R26, R6, 0x4, R22 ;  /* 0x00000004061a7825 */ /* 0x001fca00078e0016 */
[----:B------:R-:W2:Y:S01]  /*02c0*/  LDG.E R28, desc[UR10][R26.64] ;  /* 0x0000000a1a1c7981 */ /* 0x000ea2000c1e1900 */
[----:B------:R-:W-:-:S05]  /*02d0*/  IADD3 R24, PT, PT, R2, -0x5, RZ ;  /* 0xfffffffb02187810 */ /* 0x000fca0007ffe0ff */
[----:B------:R-:W-:-:S05]  /*02e0*/  IMAD.WIDE.U32 R24, R24, 0x4, R20 ;  /* 0x0000000418187825 */ /* 0x000fca00078e0014 */
[----:B--2---:R0:W-:Y:S02]  /*02f0*/  STG.E desc[UR10][R24.64], R28 ;  /* 0x0000001c18007986 */ /* 0x0041e4000c10190a */
[----:B0-----:R-:W-:-:S06]  /*0300*/  IMAD.WIDE.U32 R28, R8, 0x4, R22 ;  /* 0x00000004081c7825 */ /* 0x001fcc00078e0016 */
[----:B------:R-:W2:Y:S01]  /*0310*/  LDG.E R29, desc[UR10][R28.64] ;  /* 0x0000000a1c1d7981 */ /* 0x000ea2000c1e1900 */
[----:B------:R-:W-:Y:S01]  /*0320*/  IADD3 R25, PT, PT, R2, -0x4, RZ ;  /* 0xfffffffc02197810 */ /* 0x000fe20007ffe0ff */
[----:B------:R-:W-:-:S04]  /*0330*/  IMAD.WIDE.U32 R26, R10, 0x4, R22 ;  /* 0x000000040a1a7825 */ /* 0x000fc800078e0016 */
[----:B------:R-:W-:-:S05]  /*0340*/  IMAD.WIDE.U32 R24, R25, 0x4, R20 ;  /* 0x0000000419187825 */ /* 0x000fca00078e0014 */
[----:B--2---:R0:W-:Y:S04]  /*0350*/  STG.E desc[UR10][R24.64], R29 ;  /* 0x0000001d18007986 */ /* 0x0041e8000c10190a */
[----:B0-----:R0:W2:Y:S01]  /*0360*/  LDG.E R29, desc[UR10][R26.64] ;  /* 0x0000000a1a1d7981 */ /* 0x0010a2000c1e1900 */
[----:B------:R-:W-:Y:S01]  /*0370*/  IMAD.WIDE.U32 R24, R12, 0x4, R22 ;  /* 0x000000040c187825 */ /* 0x000fe200078e0016 */
[----:B0-----:R-:W-:-:S05]  /*0380*/  IADD3 R27, PT, PT, R2, -0x3, RZ ;  /* 0xfffffffd021b7810 */ /* 0x001fca0007ffe0ff */
[----:B------:R-:W-:-:S05]  /*0390*/  IMAD.WIDE.U32 R26, R27, 0x4, R20 ;  /* 0x000000041b1a7825 */ /* 0x000fca00078e0014 */
[----:B--2---:R0:W-:Y:S04]  /*03a0*/  STG.E desc[UR10][R26.64], R29 ;  /* 0x0000001d1a007986 */ /* 0x0041e8000c10190a */
[----:B------:R-:W2:Y:S01]  /*03b0*/  LDG.E R25, desc[UR10][R24.64] ;  /* 0x0000000a18197981 */ /* 0x000ea2000c1e1900 */
[----:B------:R-:W-:-:S05]  /*03c0*/  IADD3 R28, PT, PT, R2, -0x2, RZ ;  /* 0xfffffffe021c7810 */ /* 0x000fca0007ffe0ff */
[----:B0-----:R-:W-:-:S05]  /*03d0*/  IMAD.WIDE.U32 R28, R28, 0x4, R20 ;  /* 0x000000041c1c7825 */ /* 0x001fca00078e0014 */
[----:B--2---:R0:W-:Y:S02]  /*03e0*/  STG.E desc[UR10][R28.64], R25 ;  /* 0x000000191c007986 */ /* 0x0041e4000c10190a */
[----:B0-----:R-:W-:-:S06]  /*03f0*/  IMAD.WIDE.U32 R24, R14, 0x4, R22 ;  /* 0x000000040e187825 */ /* 0x001fcc00078e0016 */
[----:B------:R-:W2:Y:S01]  /*0400*/  LDG.E R24, desc[UR10][R24.64] ;  /* 0x0000000a18187981 */ /* 0x000ea2000c1e1900 */
[----:B------:R-:W-:-:S05]  /*0410*/  IADD3 R27, PT, PT, R2, -0x1, RZ ;  /* 0xffffffff021b7810 */ /* 0x000fca0007ffe0ff */
[----:B------:R-:W-:-:S04]  /*0420*/  IMAD.WIDE.U32 R28, R27, 0x4, R20 ;  /* 0x000000041b1c7825 */ /* 0x000fc800078e0014 */
[--C-:B------:R-:W-:Y:S01]  /*0430*/  IMAD.WIDE.U32 R26, R16, 0x4, R22.reuse ;  /* 0x00000004101a7825 */ /* 0x100fe200078e0016 */
[----:B--2---:R0:W-:Y:S04]  /*0440*/  STG.E desc[UR10][R28.64], R24 ;  /* 0x000000181c007986 */ /* 0x0041e8000c10190a */
[----:B0-----:R0:W2:Y:S01]  /*0450*/  LDG.E R29, desc[UR10][R26.64] ;  /* 0x0000000a1a1d7981 */ /* 0x0010a2000c1e1900 */
[----:B------:R-:W-:-:S04]  /*0460*/  IMAD.WIDE.U32 R24, R18, 0x4, R22 ;  /* 0x0000000412187825 */ /* 0x000fc800078e0016 */
[----:B0-----:R-:W-:-:S05]  /*0470*/  IMAD.WIDE.U32 R26, R2, 0x4, R20 ;  /* 0x00000004021a7825 */ /* 0x001fca00078e0014 */
[----:B--2---:R0:W-:Y:S04]  /*0480*/  STG.E desc[UR10][R26.64], R29 ;  /* 0x0000001d1a007986 */ /* 0x0041e8000c10190a */
[----:B------:R-:W2:Y:S01]  /*0490*/  LDG.E R25, desc[UR10][R24.64] ;  /* 0x0000000a18197981 */ /* 0x000ea2000c1e1900 */
[----:B------:R-:W-:-:S05]  /*04a0*/  IADD3 R28, PT, PT, R2, 0x1, RZ ;  /* 0x00000001021c7810 */ /* 0x000fca0007ffe0ff */
[----:B0-----:R-:W-:-:S05]  /*04b0*/  IMAD.WIDE.U32 R28, R28, 0x4, R20 ;  /* 0x000000041c1c7825 */ /* 0x001fca00078e0014 */
[----:B--2---:R0:W-:Y:S02]  /*04c0*/  STG.E desc[UR10][R28.64], R25 ;  /* 0x000000191c007986 */ /* 0x0041e4000c10190a */
[----:B0-----:R-:W-:-:S05]  /*04d0*/  IMAD.WIDE.U32 R24, R5, 0x4, R22 ;  /* 0x0000000405187825 */ /* 0x001fca00078e0016 */
[----:B------:R-:W2:Y:S01]  /*04e0*/  LDG.E R28, desc[UR10][R24.64] ;  /* 0x0000000a181c7981 */ /* 0x000ea2000c1e1900 */
[----:B------:R-:W-:-:S05]  /*04f0*/  IADD3 R27, PT, PT, R2, 0x2, RZ ;  /* 0x00000002021b7810 */ /* 0x000fca0007ffe0ff */
[----:B------:R-:W-:-:S05]  /*0500*/  IMAD.WIDE.U32 R26, R27, 0x4, R20 ;  /* 0x000000041b1a7825 */ /* 0x000fca00078e0014 */
[----:B--2---:R0:W-:Y:S02]  /*0510*/  STG.E desc[UR10][R26.64], R28 ;  /* 0x0000001c1a007986 */ /* 0x0041e4000c10190a */
[----:B0-----:R-:W-:-:S05]  /*0520*/  IMAD.WIDE.U32 R26, R7, 0x4, R22 ;  /* 0x00000004071a7825 */ /* 0x001fca00078e0016 */
[----:B------:R-:W2:Y:S01]  /*0530*/  LDG.E R29, desc[UR10][R26.64] ;  /* 0x0000000a1a1d7981 */ /* 0x000ea2000c1e1900 */
[----:B------:R-:W-:-:S05]  /*0540*/  IADD3 R24, PT, PT, R2, 0x3, RZ ;  /* 0x0000000302187810 */ /* 0x000fca0007ffe0ff */
[----:B------:R-:W-:-:S05]  /*0550*/  IMAD.WIDE.U32 R24, R24, 0x4, R20 ;  /* 0x0000000418187825 */ /* 0x000fca00078e0014 */
[----:B--2---:R0:W-:Y:S02]  /*0560*/  STG.E desc[UR10][R24.64], R29 ;  /* 0x0000001d18007986 */ /* 0x0041e4000c10190a */
[----:B0-----:R-:W-:-:S06]  /*0570*/  IMAD.WIDE.U32 R28, R9, 0x4, R22 ;  /* 0x00000004091c7825 */ /* 0x001fcc00078e0016 */
[----:B------:R-:W2:Y:S01]  /*0580*/  LDG.E R29, desc[UR10][R28.64] ;  /* 0x0000000a1c1d7981 */ /* 0x000ea2000c1e1900 */
[----:B------:R-:W-:Y:S01]  /*0590*/  IADD3 R25, PT, PT, R2, 0x4, RZ ;  /* 0x0000000402197810 */ /* 0x000fe20007ffe0ff */
[----:B------:R-:W-:-:S04]  /*05a0*/  IMAD.WIDE.U32 R26, R11, 0x4, R22 ;  /* 0x000000040b1a7825 */ /* 0x000fc800078e0016 */
[----:B------:R-:W-:-:S05]  /*05b0*/  IMAD.WIDE.U32 R24, R25, 0x4, R20 ;  /* 0x0000000419187825 */ /* 0x000fca00078e0014 */
[----:B--2---:R0:W-:Y:S04]  /*05c0*/  STG.E desc[UR10][R24.64], R29 ;  /* 0x0000001d18007986 */ /* 0x0041e8000c10190a */
[----:B------:R1:W2:Y:S01]  /*05d0*/  LDG.E R28, desc[UR10][R26.64] ;  /* 0x0000000a1a1c7981 */ /* 0x0002a2000c1e1900 */
[----:B0-----:R-:W-:Y:S01]  /*05e0*/  IMAD.WIDE.U32 R24, R13, 0x4, R22 ;  /* 0x000000040d187825 */ /* 0x001fe200078e0016 */
[----:B-1----:R-:W-:-:S05]  /*05f0*/  IADD3 R27, PT, PT, R2, 0x5, RZ ;  /* 0x00000005021b7810 */ /* 0x002fca0007ffe0ff */
[----:B------:R-:W-:-:S05]  /*0600*/  IMAD.WIDE.U32 R26, R27, 0x4, R20 ;  /* 0x000000041b1a7825 */ /* 0x000fca00078e0014 */
[----:B--2---:R0:W-:Y:S04]  /*0610*/  STG.E desc[UR10][R26.64], R28 ;  /* 0x0000001c1a007986 */ /* 0x0041e8000c10190a */
[----:B------:R-:W2:Y:S01]  /*0620*/  LDG.E R25, desc[UR10][R24.64] ;  /* 0x0000000a18197981 */ /* 0x000ea2000c1e1900 */
[----:B------:R-:W-:-:S05]  /*0630*/  IADD3 R29, PT, PT, R2, 0x6, RZ ;  /* 0x00000006021d7810 */ /* 0x000fca0007ffe0ff */
[----:B0-----:R-:W-:-:S05]  /*0640*/  IMAD.WIDE.U32 R28, R29, 0x4, R20 ;  /* 0x000000041d1c7825 */ /* 0x001fca00078e0014 */
        /* <DEDUP_REMOVED lines=8> */
[----:B------:R-:W-:Y:S01]  /*06d0*/  UIADD3 UR4, UPT, UPT, UR4, 0x10, URZ ;  /* 0x0000001004047890 */ /* 0x000fe2000fffe0ff */
[C---:B------:R-:W-:Y:S02]  /*06e0*/  LEA R19, R3.reuse, R19, 0x4 ;  /* 0x0000001303137211 */ /* 0x040fe400078e20ff */
[C---:B------:R-:W-:Y:S01]  /*06f0*/  LEA R6, R3.reuse, R6, 0x4 ;  /* 0x0000000603067211 */ /* 0x040fe200078e20ff */
[----:B------:R-:W-:Y:S01]  /*0700*/  UISETP.NE.AND UP1, UPT, UR4, URZ, UPT ;  /* 0x000000ff0400728c */ /* 0x000fe2000bf25270 */
[----:B------:R-:W-:-:S02]  /*0710*/  LEA R8, R3, R8, 0x4 ;  /* 0x0000000803087211 */ /* 0x000fc400078e20ff */
[C---:B------:R-:W-:Y:S02]  /*0720*/  LEA R10, R3.reuse, R10, 0x4 ;  /* 0x0000000a030a7211 */ /* 0x040fe400078e20ff */
[----:B0-----:R-:W-:Y:S02]  /*0730*/  IADD3 R23, PT, PT, R2, 0x8, RZ ;  /* 0x0000000802177810 */ /* 0x001fe40007ffe0ff */
[C---:B------:R-:W-:Y:S02]  /*0740*/  LEA R12, R3.reuse, R12, 0x4 ;  /* 0x0000000c030c7211 */ /* 0x040fe400078e20ff */
[----:B------:R-:W-:Y:S01]  /*0750*/  LEA R14, R3, R14, 0x4 ;  /* 0x0000000e030e7211 */ /* 0x000fe200078e20ff */
[----:B------:R-:W-:Y:S01]  /*0760*/  IMAD.WIDE.U32 R20, R23, 0x4, R20 ;  /* 0x0000000417147825 */ /* 0x000fe200078e0014 */
[C---:B------:R-:W-:Y:S02]  /*0770*/  LEA R16, R3.reuse, R16, 0x4 ;  /* 0x0000001003107211 */ /* 0x040fe400078e20ff */
[----:B------:R-:W-:-:S02]  /*0780*/  LEA R18, R3, R18, 0x4 ;  /* 0x0000001203127211 */ /* 0x000fc400078e20ff */
[C---:B------:R-:W-:Y:S02]  /*0790*/  LEA R5, R3.reuse, R5, 0x4 ;  /* 0x0000000503057211 */ /* 0x040fe400078e20ff */
[C---:B------:R-:W-:Y:S02]  /*07a0*/  LEA R7, R3.reuse, R7, 0x4 ;  /* 0x0000000703077211 */ /* 0x040fe400078e20ff */
[C---:B------:R-:W-:Y:S02]  /*07b0*/  LEA R9, R3.reuse, R9, 0x4 ;  /* 0x0000000903097211 */ /* 0x040fe400078e20ff */
[C---:B------:R-:W-:Y:S02]  /*07c0*/  LEA R11, R3.reuse, R11, 0x4 ;  /* 0x0000000b030b7211 */ /* 0x040fe400078e20ff */
[C---:B------:R-:W-:Y:S02]  /*07d0*/  LEA R13, R3.reuse, R13, 0x4 ;  /* 0x0000000d030d7211 */ /* 0x040fe400078e20ff */
[----:B------:R-:W-:-:S02]  /*07e0*/  LEA R15, R3, R15, 0x4 ;  /* 0x0000000f030f7211 */ /* 0x000fc400078e20ff */
[C---:B------:R-:W-:Y:S02]  /*07f0*/  LEA R17, R3.reuse, R17, 0x4 ;  /* 0x0000001103117211 */ /* 0x040fe400078e20ff */
[----:B------:R-:W-:Y:S02]  /*0800*/  LEA R4, R3, R4, 0x4 ;  /* 0x0000000403047211 */ /* 0x000fe400078e20ff */
[----:B------:R-:W-:Y:S01]  /*0810*/  IADD3 R2, PT, PT, R2, 0x10, RZ ;  /* 0x0000001002027810 */ /* 0x000fe20007ffe0ff */
[----:B--2---:R1:W-:Y:S01]  /*0820*/  STG.E desc[UR10][R20.64], R22 ;  /* 0x0000001614007986 */ /* 0x0043e2000c10190a */
[----:B------:R-:W-:Y:S05]  /*0830*/  BRA.U UP1, `(.L_x_3) ;  /* 0xfffffff9016c7547 */ /* 0x000fea000b83ffff */
[----:B------:R-:W-:-:S05]  /*0840*/  UMOV UR4, UR5 ;  /* 0x0000000500047c82 */ /* 0x000fca0008000000 */
.L_x_2:
[----:B------:R-:W2:Y:S02]  /*0850*/  LDCU UR7, c[0x0][0x390] ;  /* 0x00007200ff0777ac */ /* 0x000ea40008000800 */
[----:B--2---:R-:W-:-:S04]  /*0860*/  ULOP3.LUT UR8, UR7, 0xf, URZ, 0xc0, !UPT ;  /* 0x0000000f07087892 */ /* 0x004fc8000f8ec0ff */
[----:B------:R-:W-:-:S09]  /*0870*/  UISETP.NE.AND UP1, UPT, UR8, URZ, UPT ;  /* 0x000000ff0800728c */ /* 0x000fd2000bf25270 */
[----:B------:R-:W-:Y:S05]  /*0880*/  BRA.U !UP1, `(.L_x_4) ;  /* 0x0000000509d07547 */ /* 0x000fea000b800000 */
[----:B------:R-:W-:Y:S02]  /*0890*/  ULOP3.LUT UR9, UR7, 0x7, URZ, 0xc0, !UPT ;  /* 0x0000000707097892 */ /* 0x000fe4000f8ec0ff */
[----:B------:R-:W-:Y:S02]  /*08a0*/  UIADD3 UR7, UPT, UPT, UR8, -0x1, URZ ;  /* 0xffffffff08077890 */ /* 0x000fe4000fffe0ff */
[----:B------:R-:W-:Y:S02]  /*08b0*/  UISETP.NE.AND UP2, UPT, UR9, URZ, UPT ;  /* 0x000000ff0900728c */ /* 0x000fe4000bf45270 */
[----:B------:R-:W-:-:S09]  /*08c0*/  UISETP.GE.U32.AND UP1, UPT, UR7, 0x7, UPT ;  /* 0x000000070700788c */ /* 0x000fd2000bf26070 */
[----:B------:R-:W-:Y:S05]  /*08d0*/  BRA.U !UP1, `(.L_x_5) ;  /* 0x0000000109d07547 */ /* 0x000fea000b800000 */
[----:B------:R-:W2:Y:S08]  /*08e0*/  LDC R7, c[0x0][0x390] ;  /* 0x0000e400ff077b82 */ /* 0x000eb00000000800 */
[----:B------:R-:W3:Y:S08]  /*08f0*/  LDC.64 R2, c[0x0][0x388] ;  /* 0x0000e200ff027b82 */ /* 0x000ef00000000a00 */
[----:B------:R-:W4:Y:S01]  /*0900*/  LDC.64 R4, c[0x0][0x380] ;  /* 0x0000e000ff047b82 */ /* 0x000f220000000a00 */
[----:B--2---:R-:W-:-:S04]  /*0910*/  IMAD R6, R7, UR4, R0 ;  /* 0x0000000407067c24 */ /* 0x004fc8000f8e0200 */
[----:B---3--:R-:W-:-:S05]  /*0920*/  IMAD.WIDE.U32 R10, R6, 0x4, R2 ;  /* 0x00000004060a7825 */ /* 0x008fca00078e0002 */
[----:B01----:R-:W2:Y:S01]  /*0930*/  LDG.E R21, desc[UR10][R10.64] ;  /* 0x0000000a0a157981 */ /* 0x003ea2000c1e1900 */
[-C--:B------:R-:W-:Y:S01]  /*0940*/  IMAD R9, R0, R7.reuse, UR4 ;  /* 0x0000000400097e24 */ /* 0x080fe2000f8e0207 */
[----:B------:R-:W-:-:S03]  /*0950*/  IADD3 R6, PT, PT, R6, R7, RZ ;  /* 0x0000000706067210 */ /* 0x000fc60007ffe0ff */
[----:B----4-:R-:W-:-:S04]  /*0960*/  IMAD.WIDE.U32 R12, R9, 0x4, R4 ;  /* 0x00000004090c7825 */ /* 0x010fc800078e0004 */
[C---:B------:R-:W-:Y:S01]  /*0970*/  IMAD.WIDE.U32 R14, R6.reuse, 0x4, R2 ;  /* 0x00000004060e7825 */ /* 0x040fe200078e0002 */
[----:B--2---:R0:W-:Y:S04]  /*0980*/  STG.E desc[UR10][R12.64], R21 ;  /* 0x000000150c007986 */ /* 0x0041e8000c10190a */
[----:B------:R-:W2:Y:S01]  /*0990*/  LDG.E R23, desc[UR10][R14.64] ;  /* 0x0000000a0e177981 */ /* 0x000ea2000c1e1900 */
[----:B------:R-:W-:Y:S02]  /*09a0*/  IADD3 R17, PT, PT, R9, 0x1, RZ ;  /* 0x0000000109117810 */ /* 0x000fe40007ffe0ff */
[----:B------:R-:W-:-:S03]  /*09b0*/  IADD3 R6, PT, PT, R6, R7, RZ ;  /* 0x0000000706067210 */ /* 0x000fc60007ffe0ff */
[----:B------:R-:W-:-:S04]  /*09c0*/  IMAD.WIDE.U32 R16, R17, 0x4, R4 ;  /* 0x0000000411107825 */ /* 0x000fc800078e0004 */
[C---:B------:R-:W-:Y:S01]  /*09d0*/  IMAD.WIDE.U32 R10, R6.reuse, 0x4, R2 ;  /* 0x00000004060a7825 */ /* 0x040fe200078e0002 */
[----:B--2---:R1:W-:Y:S04]  /*09e0*/  STG.E desc[UR10][R16.64], R23 ;  /* 0x0000001710007986 */ /* 0x0043e8000c10190a */
[----:B------:R-:W2:Y:S01]  /*09f0*/  LDG.E R25, desc[UR10][R10.64] ;  /* 0x0000000a0a197981 */ /* 0x000ea2000c1e1900 */
[----:B------:R-:W-:Y:S02]  /*0a00*/  IADD3 R19, PT, PT, R9, 0x2, RZ ;  /* 0x0000000209137810 */ /* 0x000fe40007ffe0ff */
[----:B------:R-:W-:-:S03]  /*0a10*/  IADD3 R6, PT, PT, R6, R7, RZ ;  /* 0x0000000706067210 */ /* 0x000fc60007ffe0ff */
[----:B------:R-:W-:-:S04]  /*0a20*/  IMAD.WIDE.U32 R18, R19, 0x4, R4 ;  /* 0x0000000413127825 */ /* 0x000fc800078e0004 */
[C---:B0-----:R-:W-:Y:S01]  /*0a30*/  IMAD.WIDE.U32 R12, R6.reuse, 0x4, R2 ;  /* 0x00000004060c7825 */ /* 0x041fe200078e0002 */
[----:B--2---:R0:W-:Y:S04]  /*0a40*/  STG.E desc[UR10][R18.64], R25 ;  /* 0x0000001912007986 */ /* 0x0041e8000c10190a */
[----:B------:R-:W2:Y:S01]  /*0a50*/  LDG.E R21, desc[UR10][R12.64] ;  /* 0x0000000a0c157981 */ /* 0x000ea2000c1e1900 */
[----:B------:R-:W-:Y:S02]  /*0a60*/  IADD3 R15, PT, PT, R9, 0x3, RZ ;  /* 0x00000003090f7810 */ /* 0x000fe40007ffe0ff */
[----:B------:R-:W-:-:S03]  /*0a70*/  IADD3 R6, PT, PT, R6, R7, RZ ;  /* 0x0000000706067210 */ /* 0x000fc60007ffe0ff */
[----:B------:R-:W-:-:S04]  /*0a80*/  IMAD.WIDE.U32 R14, R15, 0x4, R4 ;  /* 0x000000040f0e7825 */ /* 0x000fc800078e0004 */
[C---:B-1----:R-:W-:Y:S01]  /*0a90*/  IMAD.WIDE.U32 R16, R6.reuse, 0x4, R2 ;  /* 0x0000000406107825 */ /* 0x042fe200078e0002 */
[----:B--2---:R1:W-:Y:S05]  /*0aa0*/  STG.E desc[UR10][R14.64], R21 ;  /* 0x000000150e007986 */ /* 0x0043ea000c10190a */
[----:B------:R-:W2:Y:S01]  /*0ab0*/  LDG.E R17, desc[UR10][R16.64] ;  /* 0x0000000a10117981 */ /* 0x000ea2000c1e1900 */
[----:B------:R-:W-:Y:S02]  /*0ac0*/  IADD3 R11, PT, PT, R9, 0x4, RZ ;  /* 0x00000004090b7810 */ /* 0x000fe40007ffe0ff */
[----:B------:R-:W-:-:S03]  /*0ad0*/  IADD3 R6, PT, PT, R6, R7, RZ ;  /* 0x0000000706067210 */ /* 0x000fc60007ffe0ff */
[----:B------:R-:W-:-:S04]  /*0ae0*/  IMAD.WIDE.U32 R10, R11, 0x4, R4 ;  /* 0x000000040b0a7825 */ /* 0x000fc800078e0004 */
[C---:B0-----:R-:W-:Y:S01]  /*0af0*/  IMAD.WIDE.U32 R18, R6.reuse, 0x4, R2 ;  /* 0x0000000406127825 */ /* 0x041fe200078e0002 */
[----:B--2---:R2:W-:Y:S05]  /*0b00*/  STG.E desc[UR10][R10.64], R17 ;  /* 0x000000110a007986 */ /* 0x0045ea000c10190a */
[----:B------:R-:W3:Y:S01]  /*0b10*/  LDG.E R19, desc[UR10][R18.64] ;  /* 0x0000000a12137981 */ /* 0x000ee2000c1e1900 */
[----:B------:R-:W-:Y:S02]  /*0b20*/  IADD3 R13, PT, PT, R9, 0x5, RZ ;  /* 0x00000005090d7810 */ /* 0x000fe40007ffe0ff */
[----:B------:R-:W-:-:S03]  /*0b30*/  IADD3 R6, PT, PT, R6, R7, RZ ;  /* 0x0000000706067210 */ /* 0x000fc60007ffe0ff */
[----:B------:R-:W-:-:S04]  /*0b40*/  IMAD.WIDE.U32 R12, R13, 0x4, R4 ;  /* 0x000000040d0c7825 */ /* 0x000fc800078e0004 */
[C---:B-1----:R-:W-:Y:S01]  /*0b50*/  IMAD.WIDE.U32 R14, R6.reuse, 0x4, R2 ;  /* 0x00000004060e7825 */ /* 0x042fe200078e0002 */
[----:B---3--:R2:W-:Y:S05]  /*0b60*/  STG.E desc[UR10][R12.64], R19 ;  /* 0x000000130c007986 */ /* 0x0085ea000c10190a */
[----:B------:R-:W3:Y:S01]  /*0b70*/  LDG.E R15, desc[UR10][R14.64] ;  /* 0x0000000a0e0f7981 */ /* 0x000ee2000c1e1900 */
[----:B------:R-:W-:Y:S02]  /*0b80*/  IADD3 R21, PT, PT, R9, 0x6, RZ ;  /* 0x0000000609157810 */ /* 0x000fe40007ffe0ff */
[----:B------:R-:W-:-:S03]  /*0b90*/  IADD3 R23, PT, PT, R6, R7, RZ ;  /* 0x0000000706177210 */ /* 0x000fc60007ffe0ff */
[----:B------:R-:W-:-:S04]  /*0ba0*/  IMAD.WIDE.U32 R6, R21, 0x4, R4 ;  /* 0x0000000415067825 */ /* 0x000fc800078e0004 */
[----:B------:R-:W-:Y:S01]  /*0bb0*/  IMAD.WIDE.U32 R2, R23, 0x4, R2 ;  /* 0x0000000417027825 */ /* 0x000fe200078e0002 */
[----:B---3--:R2:W-:Y:S05]  /*0bc0*/  STG.E desc[UR10][R6.64], R15 ;  /* 0x0000000f06007986 */ /* 0x0085ea000c10190a */
[----:B------:R-:W3:Y:S01]  /*0bd0*/  LDG.E R3, desc[UR10][R2.64] ;  /* 0x0000000a02037981 */ /* 0x000ee2000c1e1900 */
[----:B------:R-:W-:Y:S01]  /*0be0*/  IADD3 R9, PT, PT, R9, 0x7, RZ ;  /* 0x0000000709097810 */ /* 0x000fe20007ffe0ff */
[----:B------:R-:W-:-:S04]  /*0bf0*/  UIADD3 UR4, UPT, UPT, UR4, 0x8, URZ ;  /* 0x0000000804047890 */ /* 0x000fc8000fffe0ff */
[----:B------:R-:W-:-:S05]  /*0c00*/  IMAD.WIDE.U32 R4, R9, 0x4, R4 ;  /* 0x0000000409047825 */ /* 0x000fca00078e0004 */
[----:B---3--:R2:W-:Y:S03]  /*0c10*/  STG.E desc[UR10][R4.64], R3 ;  /* 0x0000000304007986 */ /* 0x0085e6000c10190a */
.L_x_5:
[----:B------:R-:W-:Y:S05]  /*0c20*/  BRA.U !UP2, `(.L_x_4) ;  /* 0x000000010ae87547 */ /* 0x000fea000b800000 */
[----:B------:R-:W-:Y:S02]  /*0c30*/  UIADD3 UR7, UPT, UPT, UR9, -0x1, URZ ;  /* 0xffffffff09077890 */ /* 0x000fe4000fffe0ff */
[----:B------:R-:W-:Y:S02]  /*0c40*/  UISETP.NE.AND UP2, UPT, UR6, URZ, UPT ;  /* 0x000000ff0600728c */ /* 0x000fe4000bf45270 */
[----:B------:R-:W-:-:S09]  /*0c50*/  UISETP.GE.U32.AND UP1, UPT, UR7, 0x3, UPT ;  /* 0x000000030700788c */ /* 0x000fd2000bf26070 */
[----:B------:R-:W-:Y:S05]  /*0c60*/  BRA.U !UP1, `(.L_x_6) ;  /* 0x0000000109707547 */ /* 0x000fea000b800000 */
[----:B--2---:R-:W2:Y:S08]  /*0c70*/  LDC R15, c[0x0][0x390] ;  /* 0x0000e400ff0f7b82 */ /* 0x004eb00000000800 */
[----:B------:R-:W3:Y:S08]  /*0c80*/  LDC.64 R4, c[0x0][0x388] ;  /* 0x0000e200ff047b82 */ /* 0x000ef00000000a00 */
[----:B------:R-:W4:Y:S01]  /*0c90*/  LDC.64 R2, c[0x0][0x380] ;  /* 0x0000e000ff027b82 */ /* 0x000f220000000a00 */
[----:B--2---:R-:W-:-:S04]  /*0ca0*/  IMAD R8, R15, UR4, R0 ;  /* 0x000000040f087c24 */ /* 0x004fc8000f8e0200 */
[----:B---3--:R-:W-:-:S05]  /*0cb0*/  IMAD.WIDE.U32 R6, R8, 0x4, R4 ;  /* 0x0000000408067825 */ /* 0x008fca00078e0004 */
[----:B0-----:R-:W2:Y:S01]  /*0cc0*/  LDG.E R17, desc[UR10][R6.64] ;  /* 0x0000000a06117981 */ /* 0x001ea2000c1e1900 */
[-C--:B------:R-:W-:Y:S01]  /*0cd0*/  IADD3 R12, PT, PT, R8, R15.reuse, RZ ;  /* 0x0000000f080c7210 */ /* 0x080fe20007ffe0ff */
[----:B------:R-:W-:-:S04]  /*0ce0*/  IMAD R19, R0, R15, UR4 ;  /* 0x0000000400137e24 */ /* 0x000fc8000f8e020f */
[----:B----4-:R-:W-:-:S04]  /*0cf0*/  IMAD.WIDE.U32 R8, R19, 0x4, R2 ;  /* 0x0000000413087825 */ /* 0x010fc800078e0002 */
[C---:B------:R-:W-:Y:S01]  /*0d00*/  IMAD.WIDE.U32 R10, R12.reuse, 0x4, R4 ;  /* 0x000000040c0a7825 */ /* 0x040fe200078e0004 */
[----:B--2---:R3:W-:Y:S05]  /*0d10*/  STG.E desc[UR10][R8.64], R17 ;  /* 0x0000001108007986 */ /* 0x0047ea000c10190a */
[----:B------:R-:W2:Y:S01]  /*0d20*/  LDG.E R11, desc[UR10][R10.64] ;  /* 0x0000000a0a0b7981 */ /* 0x000ea2000c1e1900 */
[----:B------:R-:W-:Y:S02]  /*0d30*/  IADD3 R13, PT, PT, R19, 0x1, RZ ;  /* 0x00000001130d7810 */ /* 0x000fe40007ffe0ff */
[----:B------:R-:W-:-:S03]  /*0d40*/  IADD3 R14, PT, PT, R12, R15, RZ ;  /* 0x0000000f0c0e7210 */ /* 0x000fc60007ffe0ff */
[----:B------:R-:W-:-:S04]  /*0d50*/  IMAD.WIDE.U32 R12, R13, 0x4, R2 ;  /* 0x000000040d0c7825 */ /* 0x000fc800078e0002 */
[C---:B------:R-:W-:Y:S01]  /*0d60*/  IMAD.WIDE.U32 R6, R14.reuse, 0x4, R4 ;  /* 0x000000040e067825 */ /* 0x040fe200078e0004 */
[----:B--2---:R3:W-:Y:S05]  /*0d70*/  STG.E desc[UR10][R12.64], R11 ;  /* 0x0000000b0c007986 */ /* 0x0047ea000c10190a */
[----:B------:R-:W2:Y:S01]  /*0d80*/  LDG.E R7, desc[UR10][R6.64] ;  /* 0x0000000a06077981 */ /* 0x000ea2000c1e1900 */
[----:B-1----:R-:W-:Y:S02]  /*0d90*/  IADD3 R21, PT, PT, R19, 0x2, RZ ;  /* 0x0000000213157810 */ /* 0x002fe40007ffe0ff */
[----:B------:R-:W-:-:S03]  /*0da0*/  IADD3 R23, PT, PT, R14, R15, RZ ;  /* 0x0000000f0e177210 */ /* 0x000fc60007ffe0ff */
[----:B------:R-:W-:-:S04]  /*0db0*/  IMAD.WIDE.U32 R14, R21, 0x4, R2 ;  /* 0x00000004150e7825 */ /* 0x000fc800078e0002 */
[----:B------:R-:W-:Y:S01]  /*0dc0*/  IMAD.WIDE.U32 R4, R23, 0x4, R4 ;  /* 0x0000000417047825 */ /* 0x000fe200078e0004 */
[----:B--2---:R3:W-:Y:S05]  /*0dd0*/  STG.E desc[UR10][R14.64], R7 ;  /* 0x000000070e007986 */ /* 0x0047ea000c10190a */
[----:B------:R-:W2:Y:S01]  /*0de0*/  LDG.E R5, desc[UR10][R4.64] ;  /* 0x0000000a04057981 */ /* 0x000ea2000c1e1900 */
[----:B------:R-:W-:Y:S01]  /*0df0*/  IADD3 R19, PT, PT, R19, 0x3, RZ ;  /* 0x0000000313137810 */ /* 0x000fe20007ffe0ff */
[----:B------:R-:W-:-:S04]  /*0e00*/  UIADD3 UR4, UPT, UPT, UR4, 0x4, URZ ;  /* 0x0000000404047890 */ /* 0x000fc8000fffe0ff */
[----:B------:R-:W-:-:S05]  /*0e10*/  IMAD.WIDE.U32 R2, R19, 0x4, R2 ;  /* 0x0000000413027825 */ /* 0x000fca00078e0002 */
[----:B--2---:R3:W-:Y:S03]  /*0e20*/  STG.E desc[UR10][R2.64], R5 ;  /* 0x0000000502007986 */ /* 0x0047e6000c10190a */
.L_x_6:
[----:B------:R-:W-:Y:S05]  /*0e30*/  BRA.U !UP2, `(.L_x_4) ;  /* 0x000000010a647547 */ /* 0x000fea000b800000 */
[----:B--2---:R-:W2:Y:S08]  /*0e40*/  LDC R10, c[0x0][0x390] ;  /* 0x0000e400ff0a7b82 */ /* 0x004eb00000000800 */
[----:B---3--:R-:W3:Y:S08]  /*0e50*/  LDC.64 R4, c[0x0][0x388] ;  /* 0x0000e200ff047b82 */ /* 0x008ef00000000a00 */
[----:B------:R-:W4:Y:S01]  /*0e60*/  LDC.64 R2, c[0x0][0x380] ;  /* 0x0000e000ff027b82 */ /* 0x000f220000000a00 */
[----:B--2---:R-:W-:-:S04]  /*0e70*/  IMAD R11, R10, UR4, R0 ;  /* 0x000000040a0b7c24 */ /* 0x004fc8000f8e0200 */
[----:B---3--:R-:W-:-:S06]  /*0e80*/  IMAD.WIDE.U32 R6, R11, 0x4, R4 ;  /* 0x000000040b067825 */ /* 0x008fcc00078e0004 */
[----:B0-----:R-:W2:Y:S01]  /*0e90*/  LDG.E R7, desc[UR10][R6.64] ;  /* 0x0000000a06077981 */ /* 0x001ea2000c1e1900 */
[----:B------:R-:W-:Y:S01]  /*0ea0*/  IMAD R13, R0, R10, UR4 ;  /* 0x00000004000d7e24 */ /* 0x000fe2000f8e020a */
[----:B------:R-:W-:-:S03]  /*0eb0*/  UISETP.NE.AND UP1, UPT, UR6, 0x1, UPT ;  /* 0x000000010600788c */ /* 0x000fc6000bf25270 */
[----:B----4-:R-:W-:-:S05]  /*0ec0*/  IMAD.WIDE.U32 R8, R13, 0x4, R2 ;  /* 0x000000040d087825 */ /* 0x010fca00078e0002 */
[----:B--2---:R4:W-:Y:S01]  /*0ed0*/  STG.E desc[UR10][R8.64], R7 ;  /* 0x0000000708007986 */ /* 0x0049e2000c10190a */
[----:B------:R-:W-:Y:S05]  /*0ee0*/  BRA.U !UP1, `(.L_x_4) ;  /* 0x0000000109387547 */ /* 0x000fea000b800000 */
[----:B------:R-:W-:-:S05]  /*0ef0*/  IADD3 R11, PT, PT, R11, R10, RZ ;  /* 0x0000000a0b0b7210 */ /* 0x000fca0007ffe0ff */
[----:B----4-:R-:W-:-:S06]  /*0f00*/  IMAD.WIDE.U32 R6, R11, 0x4, R4 ;  /* 0x000000040b067825 */ /* 0x010fcc00078e0004 */
[----:B------:R-:W2:Y:S01]  /*0f10*/  LDG.E R7, desc[UR10][R6.64] ;  /* 0x0000000a06077981 */ /* 0x000ea2000c1e1900 */
[----:B------:R-:W-:Y:S01]  /*0f20*/  IADD3 R9, PT, PT, R13, 0x1, RZ ;  /* 0x000000010d097810 */ /* 0x000fe20007ffe0ff */
[----:B------:R-:W-:-:S04]  /*0f30*/  UISETP.NE.AND UP1, UPT, UR6, 0x2, UPT ;  /* 0x000000020600788c */ /* 0x000fc8000bf25270 */
[----:B------:R-:W-:-:S05]  /*0f40*/  IMAD.WIDE.U32 R8, R9, 0x4, R2 ;  /* 0x0000000409087825 */ /* 0x000fca00078e0002 */
[----:B--2---:R0:W-:Y:S01]  /*0f50*/  STG.E desc[UR10][R8.64], R7 ;  /* 0x0000000708007986 */ /* 0x0041e2000c10190a */
[----:B------:R-:W-:Y:S05]  /*0f60*/  BRA.U !UP1, `(.L_x_4) ;  /* 0x0000000109187547 */ /* 0x000fea000b800000 */
[----:B0-----:R-:W-:-:S05]  /*0f70*/  IADD3 R7, PT, PT, R11, R10, RZ ;  /* 0x0000000a0b077210 */ /* 0x001fca0007ffe0ff */
[----:B------:R-:W-:-:S06]  /*0f80*/  IMAD.WIDE.U32 R4, R7, 0x4, R4 ;  /* 0x0000000407047825 */ /* 0x000fcc00078e0004 */
[----:B------:R-:W2:Y:S01]  /*0f90*/  LDG.E R5, desc[UR10][R4.64] ;  /* 0x0000000a04057981 */ /* 0x000ea2000c1e1900 */
[----:B------:R-:W-:-:S05]  /*0fa0*/  IADD3 R7, PT, PT, R13, 0x2, RZ ;  /* 0x000000020d077810 */ /* 0x000fca0007ffe0ff */
[----:B------:R-:W-:-:S05]  /*0fb0*/  IMAD.WIDE.U32 R2, R7, 0x4, R2 ;  /* 0x0000000407027825 */ /* 0x000fca00078e0002 */
[----:B--2---:R0:W-:Y:S02]  /*0fc0*/  STG.E desc[UR10][R2.64], R5 ;  /* 0x0000000502007986 */ /* 0x0041e4000c10190a */
.L_x_4:
[----:B------:R-:W5:Y:S01]  /*0fd0*/  LDCU UR4, c[0x0][0x390] ;  /* 0x00007200ff0477ac */ /* 0x000f620008000800 */
[----:B------:R-:W-:-:S04]  /*0fe0*/  IADD3 R0, PT, PT, R0, 0x1, RZ ;  /* 0x0000000100007810 */ /* 0x000fc80007ffe0ff */
[----:B-----5:R-:W-:-:S13]  /*0ff0*/  ISETP.NE.AND P0, PT, R0, UR4, PT ;  /* 0x0000000400007c0c */ /* 0x020fda000bf05270 */
[----:B------:R-:W-:Y:S05]  /*1000*/  @P0 BRA `(.L_x_7) ;  /* 0xfffffff000240947 */ /* 0x000fea000383ffff */
[----:B0-----:R-:W-:Y:S05]  /*1010*/  EXIT ;  /* 0x000000000000794d */ /* 0x001fea0003800000 */
.L_x_8:
        /* <DEDUP_REMOVED lines=14> */
.L_x_52:


//--------------------- .text.print_matrix        --------------------------
	.section	.text.print_matrix,"ax",@progbits
	.align	128
        .global         print_matrix
        .type           print_matrix,@function
        .size           print_matrix,(.L_x_53 - print_matrix)
        .other          print_matrix,@"STO_CUDA_ENTRY STV_DEFAULT"
print_matrix:
.text.print_matrix:
[----:B------:R-:W0:Y:S08]  /*0000*/  LDC R1, c[0x0][0x37c] ;  /* 0x0000df00ff017b82 */ /* 0x000e300000000800 */
[----:B------:R-:W1:Y:S01]  /*0010*/  LDC R26, c[0x0][0x388] ;  /* 0x0000e200ff1a7b82 */ /* 0x000e620000000800 */
[----:B------:R-:W2:Y:S01]  /*0020*/  LDCU UR4, c[0x0][0x2f8] ;  /* 0x00005f00ff0477ac */ /* 0x000ea20008000800 */
[----:B0-----:R-:W-:Y:S01]  /*0030*/  VIADD R1, R1, 0xfffffff8 ;  /* 0xfffffff801017836 */ /* 0x001fe20000000000 */
[----:B------:R-:W0:Y:S04]  /*0040*/  LDCU UR5, c[0x0][0x2fc] ;  /* 0x00005f80ff0577ac */ /* 0x000e280008000800 */
[----:B--2---:R-:W-:-:S02]  /*0050*/  IADD3 R18, P1, PT, R1, UR4, RZ ;  /* 0x0000000401127c10 */ /* 0x004fc4000ff3e0ff */
[----:B-1----:R-:W-:-:S03]  /*0060*/  ISETP.NE.AND P0, PT, R26, RZ, PT ;  /* 0x000000ff1a00720c */ /* 0x002fc60003f05270 */
[----:B0-----:R-:W-:-:S10]  /*0070*/  IMAD.X R17, RZ, RZ, UR5, P1 ;  /* 0x00000005ff117e24 */ /* 0x001fd400088e06ff */
[----:B------:R-:W-:Y:S05]  /*0080*/  @!P0 BRA `(.L_x_9) ;  /* 0x0000001c007c8947 */ /* 0x000fea0003800000 */
[----:B------:R-:W-:Y:S01]  /*0090*/  HFMA2 R25, -RZ, RZ, 0, 0 ;  /* 0x00000000ff197431 */ /* 0x000fe200000001ff */
[----:B------:R-:W-:Y:S01]  /*00a0*/  BSSY.RECONVERGENT B7, `(.L_x_9) ;  /* 0x00001dd000077945 */ /* 0x000fe20003800200 */
[----:B------:R-:W-:Y:S01]  /*00b0*/  LOP3.LUT R26, R26, 0x3, RZ, 0xc0, !PT ;  /* 0x000000031a1a7812 */ /* 0x000fe200078ec0ff */
[----:B------:R-:W0:Y:S06]  /*00c0*/  LDCU.64 UR36, c[0x0][0x358] ;  /* 0x00006b00ff2477ac */ /* 0x000e2c0008000a00 */
.L_x_47:
[----:B------:R-:W1:Y:S01]  /*00d0*/  LDC R22, c[0x0][0x388] ;  /* 0x0000e200ff167b82 */ /* 0x000e620000000800 */
[----:B------:R-:W-:Y:S01]  /*00e0*/  IMAD.MOV.U32 R24, RZ, RZ, R25 ;  /* 0x000000ffff187224 */ /* 0x000fe200078e0019 */
[----:B------:R-:W-:Y:S01]  /*00f0*/  MOV R23, RZ ;  /* 0x000000ff00177202 */ /* 0x000fe20000000f00 */
[----:B------:R-:W-:Y:S01]  /*0100*/  VIADD R25, R25, 0x1 ;  /* 0x0000000119197836 */ /* 0x000fe20000000000 */
[----:B-1----:R-:W-:-:S04]  /*0110*/  ISETP.GE.U32.AND P0, PT, R22, 0x10, PT ;  /* 0x000000101600780c */ /* 0x002fc80003f06070 */
[----:B------:R-:W-:-:S04]  /*0120*/  ISETP.NE.AND P1, PT, R25, R22, PT ;  /* 0x000000161900720c */ /* 0x000fc80003f25270 */
[----:B------:R-:W-:-:S05]  /*0130*/  P2R R27, PR, RZ, 0x2 ;  /* 0x00000002ff1b7803 */ /* 0x000fca0000000000 */
[----:B------:R-:W-:Y:S05]  /*0140*/  @!P0 BRA `(.L_x_10) ;  /* 0x0000000c00848947 */ /* 0x000fea0003800000 */
[----:B------:R-:W-:Y:S01]  /*0150*/  LOP3.LUT R19, R22, 0xfffffff0, RZ, 0xc0, !PT ;  /* 0xfffffff016137812 */ /* 0x000fe200078ec0ff */
[----:B------:R-:W-:Y:S01]  /*0160*/  BSSY.RECONVERGENT B6, `(.L_x_11) ;  /* 0x00000dc000067945 */ /* 0x000fe20003800200 */
[----:B------:R-:W-:-:S03]  /*0170*/  IMAD R22, R24, R22, 0x7 ;  /* 0x0000000718167424 */ /* 0x000fc600078e0216 */
[----:B------:R-:W-:-:S07]  /*0180*/  IMAD.MOV R19, RZ, RZ, -R19 ;  /* 0x000000ffff137224 */ /* 0x000fce00078e0a13 */
.L_x_28:
[----:B------:R-:W1:Y:S01]  /*0190*/  LDC.64 R6, c[0x0][0x380] ;  /* 0x0000e000ff067b82 */ /* 0x000e620000000a00 */
[----:B------:R-:W-:-:S04]  /*01a0*/  VIADD R3, R22, 0xfffffff9 ;  /* 0xfffffff916037836 */ /* 0x000fc80000000000 */
[----:B-1----:R-:W-:-:S05]  /*01b0*/  IMAD.WIDE.U32 R6, R3, 0x4, R6 ;  /* 0x0000000403067825 */ /* 0x002fca00078e0006 */
[----:B0-----:R0:W2:Y:S01]  /*01c0*/  LDG.E R9, desc[UR36][R6.64] ;  /* 0x0000002406097981 */ /* 0x0010a2000c1e1900 */
[----:B------:R-:W1:Y:S01]  /*01d0*/  LDCU UR4, c[0x0][0x2f8] ;  /* 0x00005f00ff0477ac */ /* 0x000e620008000800 */
[----:B------:R-:W-:Y:S01]  /*01e0*/  MOV R2, 0x10 ;  /* 0x0000001000027802 */ /* 0x000fe20000000f00 */
[----:B------:R-:W-:-:S05]  /*01f0*/  VIADD R19, R19, 0x10 ;  /* 0x0000001013137836 */ /* 0x000fca0000000000 */
[----:B------:R-:W3:Y:S01]  /*0200*/  LDC.64 R2, c[0x4][R2] ;  /* 0x0100000002027b82 */ /* 0x000ee20000000a00 */
[----:B------:R-:W-:Y:S01]  /*0210*/  ISETP.NE.AND P0, PT, R19, RZ, PT ;  /* 0x000000ff1300720c */ /* 0x000fe20003f05270 */
[----:B0-----:R-:W-:Y:S02]  /*0220*/  IMAD.MOV.U32 R6, RZ, RZ, R18 ;  /* 0x000000ffff067224 */ /* 0x001fe400078e0012 */
[----:B------:R-:W-:Y:S01]  /*0230*/  IMAD.MOV.U32 R7, RZ, RZ, R17 ;  /* 0x000000ffff077224 */ /* 0x000fe200078e0011 */
[----:B------:R-:W-:Y:S02]  /*0240*/  P2R R23, PR, RZ, 0x1 ;  /* 0x00000001ff177803 */ /* 0x000fe40000000000 */
[----:B-1----:R-:W-:Y:S01]  /*0250*/  IADD3 R16, PT, PT, R18, -UR4, RZ ;  /* 0x8000000412107c10 */ /* 0x002fe2000fffe0ff */
[----:B------:R-:W0:Y:S02]  /*0260*/  LDCU.64 UR4, c[0x4][URZ] ;  /* 0x01000000ff0477ac */ /* 0x000e240008000a00 */
[----:B0-----:R-:W-:Y:S01]  /*0270*/  IMAD.U32 R4, RZ, RZ, UR4 ;  /* 0x00000004ff047e24 */ /* 0x001fe2000f8e00ff */
[----:B------:R-:W-:Y:S01]  /*0280*/  MOV R5, UR5 ;  /* 0x0000000500057c02 */ /* 0x000fe20008000f00 */
[----:B--23--:R0:W-:Y:S06]  /*0290*/  STL [R16], R9 ;  /* 0x0000000910007387 */ /* 0x00c1ec0000100800 */
[----:B------:R-:W-:-:S07]  /*02a0*/  LEPC R20, `(.L_x_12) ;  /* 0x000000001014794e */ /* 0x000fce0000000000 */
[----:B0-----:R-:W-:Y:S05]  /*02b0*/  CALL.ABS.NOINC R2 ;  /* 0x0000000002007343 */ /* 0x001fea0003c00000 */
.L_x_12:
[----:B------:R-:W0:Y:S01]  /*02c0*/  LDC.64 R10, c[0x0][0x380] ;  /* 0x0000e000ff0a7b82 */ /* 0x000e220000000a00 */
[----:B------:R-:W-:Y:S01]  /*02d0*/  IADD3 R3, PT, PT, R22, -0x6, RZ ;  /* 0xfffffffa16037810 */ /* 0x000fe20007ffe0ff */
[----:B------:R-:W1:Y:S04]  /*02e0*/  LDCU.64 UR4, c[0x4][URZ] ;  /* 0x01000000ff0477ac */ /* 0x000e680008000a00 */
[----:B0-----:R-:W-:-:S06]  /*02f0*/  IMAD.WIDE.U32 R10, R3, 0x4, R10 ;  /* 0x00000004030a7825 */ /* 0x001fcc00078e000a */
[----:B------:R-:W2:Y:S01]  /*0300*/  LDG.E R11, desc[UR36][R10.64] ;  /* 0x000000240a0b7981 */ /* 0x000ea2000c1e1900 */
[----:B------:R-:W-:Y:S01]  /*0310*/  MOV R2, 0x10 ;  /* 0x0000001000027802 */ /* 0x000fe20000000f00 */
[----:B-1----:R-:W-:Y:S01]  /*0320*/  IMAD.U32 R4, RZ, RZ, UR4 ;  /* 0x00000004ff047e24 */ /* 0x002fe2000f8e00ff */
[----:B------:R-:W-:Y:S01]  /*0330*/  MOV R6, R18 ;  /* 0x0000001200067202 */ /* 0x000fe20000000f00 */
[----:B------:R-:W-:Y:S01]  /*0340*/  IMAD.U32 R5, RZ, RZ, UR5 ;  /* 0x00000005ff057e24 */ /* 0x000fe2000f8e00ff */
[----:B------:R0:W1:Y:S01]  /*0350*/  LDC.64 R8, c[0x4][R2] ;  /* 0x0100000002087b82 */ /* 0x0000620000000a00 */
[----:B------:R-:W-:Y:S01]  /*0360*/  IMAD.MOV.U32 R7, RZ, RZ, R17 ;  /* 0x000000ffff077224 */ /* 0x000fe200078e0011 */
[----:B-12---:R0:W-:Y:S06]  /*0370*/  STL [R16], R11 ;  /* 0x0000000b10007387 */ /* 0x0061ec0000100800 */
[----:B------:R-:W-:-:S07]  /*0380*/  LEPC R20, `(.L_x_13) ;  /* 0x000000001014794e */ /* 0x000fce0000000000 */
[----:B0-----:R-:W-:Y:S05]  /*0390*/  CALL.ABS.NOINC R8 ;  /* 0x0000000008007343 */ /* 0x001fea0003c00000 */
.L_x_13:
[----:B------:R-:W0:Y:S01]  /*03a0*/  LDC.64 R10, c[0x0][0x380] ;  /* 0x0000e000ff0a7b82 */ /* 0x000e220000000a00 */
[----:B------:R-:W-:Y:S01]  /*03b0*/  VIADD R3, R22, 0xfffffffb ;  /* 0xfffffffb16037836 */ /* 0x000fe20000000000 */
[----:B------:R-:W1:Y:S03]  /*03c0*/  LDCU.64 UR4, c[0x4][URZ] ;  /* 0x01000000ff0477ac */ /* 0x000e660008000a00 */
[----:B0-----:R-:W-:-:S06]  /*03d0*/  IMAD.WIDE.U32 R10, R3, 0x4, R10 ;  /* 0x00000004030a7825 */ /* 0x001fcc00078e000a */
[----:B------:R-:W2:Y:S01]  /*03e0*/  LDG.E R11, desc[UR36][R10.64] ;  /* 0x000000240a0b7981 */ /* 0x000ea2000c1e1900 */
[----:B------:R0:W3:Y:S01]  /*03f0*/  LDC.64 R8, c[0x4][R2] ;  /* 0x0100000002087b82 */ /* 0x0000e20000000a00 */
[----:B-1----:R-:W-:Y:S01]  /*0400*/  MOV R4, UR4 ;  /* 0x0000000400047c02 */ /* 0x002fe20008000f00 */
[----:B------:R-:W-:Y:S01]  /*0410*/  IMAD.U32 R5, RZ, RZ, UR5 ;  /* 0x00000005ff057e24 */ /* 0x000fe2000f8e00ff */
[----:B------:R-:W-:Y:S01]  /*0420*/  MOV R7, R17 ;  /* 0x0000001100077202 */ /* 0x000fe20000000f00 */
[----:B------:R-:W-:Y:S01]  /*0430*/  IMAD.MOV.U32 R6, RZ, RZ, R18 ;  /* 0x000000ffff067224 */ /* 0x000fe200078e0012 */
[----:B--23--:R0:W-:Y:S06]  /*0440*/  STL [R16], R11 ;  /* 0x0000000b10007387 */ /* 0x00c1ec0000100800 */
[----:B------:R-:W-:-:S07]  /*0450*/  LEPC R20, `(.L_x_14) ;  /* 0x000000001014794e */ /* 0x000fce0000000000 */
[----:B0-----:R-:W-:Y:S05]  /*0460*/  CALL.ABS.NOINC R8 ;  /* 0x0000000008007343 */ /* 0x001fea0003c00000 */
.L_x_14:
[----:B------:R-:W0:Y:S01]  /*0470*/  LDC.64 R10, c[0x0][0x380] ;  /* 0x0000e000ff0a7b82 */ /* 0x000e220000000a00 */
[----:B------:R-:W-:Y:S01]  /*0480*/  VIADD R3, R22, 0xfffffffc ;  /* 0xfffffffc16037836 */ /* 0x000fe20000000000 */
[----:B------:R-:W1:Y:S03]  /*0490*/  LDCU.64 UR4, c[0x4][URZ] ;  /* 0x01000000ff0477ac */ /* 0x000e660008000a00 */
[----:B0-----:R-:W-:-:S06]  /*04a0*/  IMAD.WIDE.U32 R10, R3, 0x4, R10 ;  /* 0x00000004030a7825 */ /* 0x001fcc00078e000a */
[----:B------:R-:W2:Y:S01]  /*04b0*/  LDG.E R11, desc[UR36][R10.64] ;  /* 0x000000240a0b7981 */ /* 0x000ea2000c1e1900 */
[----:B------:R0:W3:Y:S01]  /*04c0*/  LDC.64 R8, c[0x4][R2] ;  /* 0x0100000002087b82 */ /* 0x0000e20000000a00 */
[----:B-1----:R-:W-:Y:S01]  /*04d0*/  IMAD.U32 R4, RZ, RZ, UR4 ;  /* 0x00000004ff047e24 */ /* 0x002fe2000f8e00ff */
[----:B------:R-:W-:Y:S01]  /*04e0*/  MOV R5, UR5 ;  /* 0x0000000500057c02 */ /* 0x000fe20008000f00 */
[----:B------:R-:W-:Y:S02]  /*04f0*/  IMAD.MOV.U32 R6, RZ, RZ, R18 ;  /* 0x000000ffff067224 */ /* 0x000fe400078e0012 */
[----:B------:R-:W-:Y:S01]  /*0500*/  IMAD.MOV.U32 R7, RZ, RZ, R17 ;  /* 0x000000ffff077224 */ /* 0x000fe200078e0011 */
[----:B--23--:R0:W-:Y:S06]  /*0510*/  STL [R16], R11 ;  /* 0x0000000b10007387 */ /* 0x00c1ec0000100800 */
[----:B------:R-:W-:-:S07]  /*0520*/  LEPC R20, `(.L_x_15) ;  /* 0x000000001014794e */ /* 0x000fce0000000000 */
[----:B0-----:R-:W-:Y:S05]  /*0530*/  CALL.ABS.NOINC R8 ;  /* 0x0000000008007343 */ /* 0x001fea0003c00000 */
.L_x_15:
[----:B------:R-:W0:Y:S01]  /*0540*/  LDC.64 R10, c[0x0][0x380] ;  /* 0x0000e000ff0a7b82 */ /* 0x000e220000000a00 */
[----:B------:R-:W-:Y:S01]  /*0550*/  IADD3 R3, PT, PT, R22, -0x3, RZ ;  /* 0xfffffffd16037810 */ /* 0x000fe20007ffe0ff */
[----:B------:R-:W1:Y:S04]  /*0560*/  LDCU.64 UR4, c[0x4][URZ] ;  /* 0x01000000ff0477ac */ /* 0x000e680008000a00 */
[----:B0-----:R-:W-:-:S06]  /*0570*/  IMAD.WIDE.U32 R10, R3, 0x4, R10 ;  /* 0x00000004030a7825 */ /* 0x001fcc00078e000a */
[----:B------:R-:W2:Y:S01]  /*0580*/  LDG.E R11, desc[UR36][R10.64] ;  /* 0x000000240a0b7981 */ /* 0x000ea2000c1e1900 */
[----:B------:R0:W3:Y:S01]  /*0590*/  LDC.64 R8, c[0x4][R2] ;  /* 0x0100000002087b82 */ /* 0x0000e20000000a00 */
[----:B-1----:R-:W-:Y:S01]  /*05a0*/  IMAD.U32 R4, RZ, RZ, UR4 ;  /* 0x00000004ff047e24 */ /* 0x002fe2000f8e00ff */
[----:B------:R-:W-:Y:S01]  /*05b0*/  MOV R6, R18 ;  /* 0x0000001200067202 */ /* 0x000fe20000000f00 */
[----:B------:R-:W-:Y:S02]  /*05c0*/  IMAD.U32 R5, RZ, RZ, UR5 ;  /* 0x00000005ff057e24 */ /* 0x000fe4000f8e00ff */
[----:B------:R-:W-:Y:S01]  /*05d0*/  IMAD.MOV.U32 R7, RZ, RZ, R17 ;  /* 0x000000ffff077224 */ /* 0x000fe200078e0011 */
[----:B--23--:R0:W-:Y:S06]  /*05e0*/  STL [R16], R11 ;  /* 0x0000000b10007387 */ /* 0x00c1ec0000100800 */
[----:B------:R-:W-:-:S07]  /*05f0*/  LEPC R20, `(.L_x_16) ;  /* 0x000000001014794e */ /* 0x000fce0000000000 */
[----:B0-----:R-:W-:Y:S05]  /*0600*/  CALL.ABS.NOINC R8 ;  /* 0x0000000008007343 */ /* 0x001fea0003c00000 */
.L_x_16:
        /* <DEDUP_REMOVED lines=13> */
.L_x_17:
        /* <DEDUP_REMOVED lines=13> */
.L_x_18:
[----:B------:R-:W0:Y:S01]  /*07b0*/  LDC.64 R10, c[0x0][0x380] ;  /* 0x0000e000ff0a7b82 */ /* 0x000e220000000a00 */
[----:B------:R-:W1:Y:S01]  /*07c0*/  LDCU.64 UR4, c[0x4][URZ] ;  /* 0x01000000ff0477ac */ /* 0x000e620008000a00 */
        /* <DEDUP_REMOVED lines=10> */
.L_x_19:
        /* <DEDUP_REMOVED lines=13> */
.L_x_20:
[----:B------:R-:W0:Y:S01]  /*0940*/  LDC.64 R10, c[0x0][0x380] ;  /* 0x0000e000ff0a7b82 */ /* 0x000e220000000a00 */
[----:B------:R-:W-:Y:S01]  /*0950*/  IADD3 R3, PT, PT, R22, 0x2, RZ ;  /* 0x0000000216037810 */ /* 0x000fe20007ffe0ff */
        /* <DEDUP_REMOVED lines=11> */
.L_x_21:
        /* <DEDUP_REMOVED lines=13> */
.L_x_22:
        /* <DEDUP_REMOVED lines=13> */
.L_x_23:
        /* <DEDUP_REMOVED lines=13> */
.L_x_24:
        /* <DEDUP_REMOVED lines=13> */
.L_x_25:
        /* <DEDUP_REMOVED lines=13> */
.L_x_26:
[----:B------:R-:W0:Y:S01]  /*0e20*/  LDC.64 R8, c[0x0][0x380] ;  /* 0x0000e000ff087b82 */ /* 0x000e220000000a00 */
[----:B------:R-:W-:Y:S01]  /*0e30*/  IADD3 R3, PT, PT, R22, 0x8, RZ ;  /* 0x0000000816037810 */ /* 0x000fe20007ffe0ff */
[----:B------:R-:W1:Y:S04]  /*0e40*/  LDCU.64 UR4, c[0x4][URZ] ;  /* 0x01000000ff0477ac */ /* 0x000e680008000a00 */
[----:B0-----:R-:W-:-:S06]  /*0e50*/  IMAD.WIDE.U32 R8, R3, 0x4, R8 ;  /* 0x0000000403087825 */ /* 0x001fcc00078e0008 */
[----:B------:R-:W2:Y:S01]  /*0e60*/  LDG.E R9, desc[UR36][R8.64] ;  /* 0x0000002408097981 */ /* 0x000ea2000c1e1900 */
[----:B------:R-:W0:Y:S01]  /*0e70*/  LDC.64 R2, c[0x4][R2] ;  /* 0x0100000002027b82 */ /* 0x000e220000000a00 */
[----:B-1----:R-:W-:Y:S01]  /*0e80*/  IMAD.U32 R4, RZ, RZ, UR4 ;  /* 0x00000004ff047e24 */ /* 0x002fe2000f8e00ff */
[----:B------:R-:W-:Y:S01]  /*0e90*/  MOV R6, R18 ;  /* 0x0000001200067202 */ /* 0x000fe20000000f00 */
[----:B------:R-:W-:Y:S02]  /*0ea0*/  IMAD.U32 R5, RZ, RZ, UR5 ;  /* 0x00000005ff057e24 */ /* 0x000fe4000f8e00ff */
[----:B------:R-:W-:Y:S01]  /*0eb0*/  IMAD.MOV.U32 R7, RZ, RZ, R17 ;  /* 0x000000ffff077224 */ /* 0x000fe200078e0011 */
[----:B0-2---:R1:W-:Y:S06]  /*0ec0*/  STL [R16], R9 ;  /* 0x0000000910007387 */ /* 0x0053ec0000100800 */
[----:B------:R-:W-:-:S07]  /*0ed0*/  LEPC R20, `(.L_x_27) ;  /* 0x000000001014794e */ /* 0x000fce0000000000 */
[----:B-1----:R-:W-:Y:S05]  /*0ee0*/  CALL.ABS.NOINC R2 ;  /* 0x0000000002007343 */ /* 0x002fea0003c00000 */
.L_x_27:
[----:B------:R-:W-:Y:S01]  /*0ef0*/  ISETP.NE.AND P6, PT, R23, RZ, PT ;  /* 0x000000ff1700720c */ /* 0x000fe20003fc5270 */
[----:B------:R-:W-:-:S12]  /*0f00*/  VIADD R22, R22, 0x10 ;  /* 0x0000001016167836 */ /* 0x000fd80000000000 */
[----:B------:R-:W-:Y:S05]  /*0f10*/  @P6 BRA `(.L_x_28) ;  /* 0xfffffff0009c6947 */ /* 0x000fea000383ffff */
[----:B------:R-:W-:Y:S05]  /*0f20*/  BSYNC.RECONVERGENT B6 ;  /* 0x0000000000067941 */ /* 0x000fea0003800200 */
.L_x_11:
[----:B------:R-:W0:Y:S02]  /*0f30*/  LDCU UR4, c[0x0][0x388] ;  /* 0x00007100ff0477ac */ /* 0x000e240008000800 */
[----:B0-----:R-:W-:-:S06]  /*0f40*/  ULOP3.LUT UR4, UR4, 0xfffffff0, URZ, 0xc0, !UPT ;  /* 0xfffffff004047892 */ /* 0x001fcc000f8ec0ff */
[----:B------:R-:W-:-:S07]  /*0f50*/  MOV R23, UR4 ;  /* 0x0000000400177c02 */ /* 0x000fce0008000f00 */
.L_x_10:
[----:B------:R-:W1:Y:S02]  /*0f60*/  LDC R22, c[0x0][0x388] ;  /* 0x0000e200ff167b82 */ /* 0x000e640000000800 */
[----:B-1----:R-:W-:-:S04]  /*0f70*/  LOP3.LUT R0, R22, 0xf, RZ, 0xc0, !PT ;  /* 0x0000000f16007812 */ /* 0x002fc800078ec0ff */
[----:B------:R-:W-:-:S13]  /*0f80*/  ISETP.NE.AND P0, PT, R0, RZ, PT ;  /* 0x000000ff0000720c */ /* 0x000fda0003f05270 */
[----:B------:R-:W-:Y:S05]  /*0f90*/  @!P0 BRA `(.L_x_29) ;  /* 0x0000000c008c8947 */ /* 0x000fea0003800000 */
[----:B------:R-:W1:Y:S01]  /*0fa0*/  LDCU UR4, c[0x0][0x2f8] ;  /* 0x00005f00ff0477ac */ /* 0x000e620008000800 */
[----:B------:R-:W-:-:S05]  /*0fb0*/  VIADD R0, R0, 0xffffffff ;  /* 0xffffffff00007836 */ /* 0x000fca0000000000 */
[----:B------:R-:W-:Y:S01]  /*0fc0*/  ISETP.GE.U32.AND P0, PT, R0, 0x7, PT ;  /* 0x000000070000780c */ /* 0x000fe20003f06070 */
[----:B-1----:R-:W-:-:S12]  /*0fd0*/  VIADD R16, R18, -UR4 ;  /* 0x8000000412107c36 */ /* 0x002fd80008000000 */
[----:B------:R-:W-:Y:S05]  /*0fe0*/  @!P0 BRA `(.L_x_30) ;  /* 0x0000000400b08947 */ /* 0x000fea0003800000 */
[----:B------:R-:W1:Y:S01]  /*0ff0*/  LDC.64 R8, c[0x0][0x380] ;  /* 0x0000e000ff087b82 */ /* 0x000e620000000a00 */
[----:B------:R-:W2:Y:S02]  /*1000*/  LDCU UR4, c[0x0][0x388] ;  /* 0x00007100ff0477ac */ /* 0x000ea40008000800 */
[----:B--2---:R-:W-:Y:S01]  /*1010*/  IMAD R19, R24, UR4, R23 ;  /* 0x0000000418137c24 */ /* 0x004fe2000f8e0217 */
[----:B------:R-:W-:Y:S01]  /*1020*/  MOV R2, 0x10 ;  /* 0x0000001000027802 */ /* 0x000fe20000000f00 */
[----:B------:R-:W2:Y:S02]  /*1030*/  LDCU.64 UR4, c[0x4][URZ] ;  /* 0x01000000ff0477ac */ /* 0x000ea40008000a00 */
[----:B-1----:R-:W-:-:S06]  /*1040*/  IMAD.WIDE.U32 R8, R19, 0x4, R8 ;  /* 0x0000000413087825 */ /* 0x002fcc00078e0008 */
[----:B0-----:R-:W3:Y:S01]  /*1050*/  LDG.E R9, desc[UR36][R8.64] ;  /* 0x0000002408097981 */ /* 0x001ee2000c1e1900 */
[----:B------:R-:W0:Y:S01]  /*1060*/  LDC.64 R2, c[0x4][R2] ;  /* 0x0100000002027b82 */ /* 0x000e220000000a00 */
[----:B------:R-:W-:Y:S01]  /*1070*/  MOV R6, R18 ;  /* 0x0000001200067202 */ /* 0x000fe20000000f00 */
[----:B------:R-:W-:Y:S01]  /*1080*/  IMAD.MOV.U32 R7, RZ, RZ, R17 ;  /* 0x000000ffff077224 */ /* 0x000fe200078e0011 */
[----:B--2---:R-:W-:Y:S01]  /*1090*/  MOV R4, UR4 ;  /* 0x0000000400047c02 */ /* 0x004fe20008000f00 */
[----:B------:R-:W-:Y:S01]  /*10a0*/  IMAD.U32 R5, RZ, RZ, UR5 ;  /* 0x00000005ff057e24 */ /* 0x000fe2000f8e00ff */
[----:B0--3--:R1:W-:Y:S06]  /*10b0*/  STL [R16], R9 ;  /* 0x0000000910007387 */ /* 0x0093ec0000100800 */
[----:B------:R-:W-:-:S07]  /*10c0*/  LEPC R20, `(.L_x_31) ;  /* 0x000000001014794e */ /* 0x000fce0000000000 */
[----:B-1----:R-:W-:Y:S05]  /*10d0*/  CALL.ABS.NOINC R2 ;  /* 0x0000000002007343 */ /* 0x002fea0003c00000 */
.L_x_31:
[----:B------:R-:W0:Y:S01]  /*10e0*/  LDC.64 R10, c[0x0][0x380] ;  /* 0x0000e000ff0a7b82 */ /* 0x000e220000000a00 */
[----:B------:R-:W-:Y:S01]  /*10f0*/  IADD3 R3, PT, PT, R19, 0x1, RZ ;  /* 0x0000000113037810 */ /* 0x000fe20007ffe0ff */
[----:B------:R-:W1:Y:S04]  /*1100*/  LDCU.64 UR4, c[0x4][URZ] ;  /* 0x01000000ff0477ac */ /* 0x000e680008000a00 */
[----:B0-----:R-:W-:-:S06]  /*1110*/  IMAD.WIDE.U32 R10, R3, 0x4, R10 ;  /* 0x00000004030a7825 */ /* 0x001fcc00078e000a */
[----:B------:R-:W2:Y:S01]  /*1120*/  LDG.E R11, desc[UR36][R10.64] ;  /* 0x000000240a0b7981 */ /* 0x000ea2000c1e1900 */
[----:B------:R-:W-:Y:S01]  /*1130*/  MOV R2, 0x10 ;  /* 0x0000001000027802 */ /* 0x000fe20000000f00 */
[----:B-1----:R-:W-:Y:S01]  /*1140*/  IMAD.U32 R4, RZ, RZ, UR4 ;  /* 0x00000004ff047e24 */ /* 0x002fe2000f8e00ff */
[----:B------:R-:W-:Y:S01]  /*1150*/  MOV R5, UR5 ;  /* 0x0000000500057c02 */ /* 0x000fe20008000f00 */
[----:B------:R-:W-:Y:S01]  /*1160*/  IMAD.MOV.U32 R6, RZ, RZ, R18 ;  /* 0x000000ffff067224 */ /* 0x000fe200078e0012 */
[----:B------:R0:W1:Y:S01]  /*1170*/  LDC.64 R8, c[0x4][R2] ;  /* 0x0100000002087b82 */ /* 0x0000620000000a00 */
[----:B------:R-:W-:Y:S01]  /*1180*/  MOV R7, R17 ;  /* 0x0000001100077202 */ /* 0x000fe20000000f00 */
[----:B-12---:R0:W-:Y:S06]  /*1190*/  STL [R16], R11 ;  /* 0x0000000b10007387 */ /* 0x0061ec0000100800 */
[----:B------:R-:W-:-:S07]  /*11a0*/  LEPC R20, `(.L_x_32) ;  /* 0x000000001014794e */ /* 0x000fce0000000000 */
[----:B0-----:R-:W-:Y:S05]  /*11b0*/  CALL.ABS.NOINC R8 ;  /* 0x0000000008007343 */ /* 0x001fea0003c00000 */
.L_x_32:
        /* <DEDUP_REMOVED lines=13> */
.L_x_33:
[----:B------:R-:W0:Y:S01]  /*1290*/  LDC.64 R10, c[0x0][0x380] ;  /* 0x0000e000ff0a7b82 */ /* 0x000e220000000a00 */
[----:B------:R-:W-:Y:S01]  /*12a0*/  IADD3 R3, PT, PT, R19, 0x3, RZ ;  /* 0x0000000313037810 */ /* 0x000fe20007ffe0ff */
[----:B------:R-:W1:Y:S04]  /*12b0*/  LDCU.64 UR4, c[0x4][URZ] ;  /* 0x01000000ff0477ac */ /* 0x000e680008000a00 */
[----:B0-----:R-:W-:-:S06]  /*12c0*/  IMAD.WIDE.U32 R10, R3, 0x4, R10 ;  /* 0x00000004030a7825 */ /* 0x001fcc00078e000a */
[----:B------:R-:W2:Y:S01]  /*12d0*/  LDG.E R11, desc[UR36][R10.64] ;  /* 0x000000240a0b7981 */ /* 0x000ea2000c1e1900 */
[----:B------:R0:W3:Y:S01]  /*12e0*/  LDC.64 R8, c[0x4][R2] ;  /* 0x0100000002087b82 */ /* 0x0000e20000000a00 */
[----:B-1----:R-:W-:Y:S01]  /*12f0*/  IMAD.U32 R4, RZ, RZ, UR4 ;  /* 0x00000004ff047e24 */ /* 0x002fe2000f8e00ff */
[----:B------:R-:W-:Y:S01]  /*1300*/  MOV R5, UR5 ;  /* 0x0000000500057c02 */ /* 0x000fe20008000f00 */
[----:B------:R-:W-:Y:S01]  /*1310*/  IMAD.MOV.U32 R6, RZ, RZ, R18 ;  /* 0x000000ffff067224 */ /* 0x000fe200078e0012 */
[----:B------:R-:W-:Y:S01]  /*1320*/  MOV R7, R17 ;  /* 0x0000001100077202 */ /* 0x000fe20000000f00 */
[----:B--23--:R0:W-:Y:S06]  /*1330*/  STL [R16], R11 ;  /* 0x0000000b10007387 */ /* 0x00c1ec0000100800 */
[----:B------:R-:W-:-:S07]  /*1340*/  LEPC R20, `(.L_x_34) ;  /* 0x000000001014794e */ /* 0x000fce0000000000 */
[----:B0-----:R-:W-:Y:S05]  /*1350*/  CALL.ABS.NOINC R8 ;  /* 0x0000000008007343 */ /* 0x001fea0003c00000 */
.L_x_34:
        /* <DEDUP_REMOVED lines=13> */
.L_x_35:
        /* <DEDUP_REMOVED lines=13> */
.L_x_36:
        /* <DEDUP_REMOVED lines=13> */
.L_x_37:
[----:B------:R-:W0:Y:S01]  /*15d0*/  LDC.64 R8, c[0x0][0x380] ;  /* 0x0000e000ff087b82 */ /* 0x000e220000000a00 */
[----:B------:R-:W-:Y:S01]  /*15e0*/  IADD3 R19, PT, PT, R19, 0x7, RZ ;  /* 0x0000000713137810 */ /* 0x000fe20007ffe0ff */
[----:B------:R-:W1:Y:S04]  /*15f0*/  LDCU.64 UR4, c[0x4][URZ] ;  /* 0x01000000ff0477ac */ /* 0x000e680008000a00 */
[----:B0-----:R-:W-:-:S06]  /*1600*/  IMAD.WIDE.U32 R8, R19, 0x4, R8 ;  /* 0x0000000413087825 */ /* 0x001fcc00078e0008 */
[----:B------:R-:W2:Y:S01]  /*1610*/  LDG.E R9, desc[UR36][R8.64] ;  /* 0x0000002408097981 */ /* 0x000ea2000c1e1900 */
[----:B------:R-:W0:Y:S01]  /*1620*/  LDC.64 R2, c[0x4][R2] ;  /* 0x0100000002027b82 */ /* 0x000e220000000a00 */
[----:B-1----:R-:W-:Y:S01]  /*1630*/  IMAD.U32 R4, RZ, RZ, UR4 ;  /* 0x00000004ff047e24 */ /* 0x002fe2000f8e00ff */
[----:B------:R-:W-:Y:S01]  /*1640*/  MOV R5, UR5 ;  /* 0x0000000500057c02 */ /* 0x000fe20008000f00 */
[----:B------:R-:W-:Y:S01]  /*1650*/  IMAD.MOV.U32 R6, RZ, RZ, R18 ;  /* 0x000000ffff067224 */ /* 0x000fe200078e0012 */
[----:B------:R-:W-:Y:S01]  /*1660*/  MOV R7, R17 ;  /* 0x0000001100077202 */ /* 0x000fe20000000f00 */
[----:B0-2---:R1:W-:Y:S06]  /*1670*/  STL [R16], R9 ;  /* 0x0000000910007387 */ /* 0x0053ec0000100800 */
[----:B------:R-:W-:-:S07]  /*1680*/  LEPC R20, `(.L_x_38) ;  /* 0x000000001014794e */ /* 0x000fce0000000000 */
[----:B-1----:R-:W-:Y:S05]  /*1690*/  CALL.ABS.NOINC R2 ;  /* 0x0000000002007343 */ /* 0x002fea0003c00000 */
.L_x_38:
[----:B------:R-:W-:-:S07]  /*16a0*/  VIADD R23, R23, 0x8 ;  /* 0x0000000817177836 */ /* 0x000fce0000000000 */
.L_x_30:
[----:B------:R-:W-:-:S04]  /*16b0*/  LOP3.LUT R0, R22, 0x7, RZ, 0xc0, !PT ;  /* 0x0000000716007812 */ /* 0x000fc800078ec0ff */
[----:B------:R-:W-:-:S13]  /*16c0*/  ISETP.NE.AND P0, PT, R0, RZ, PT ;  /* 0x000000ff0000720c */ /* 0x000fda0003f05270 */
[----:B------:R-:W-:Y:S05]  /*16d0*/  @!P0 BRA `(.L_x_29) ;  /* 0x0000000400bc8947 */ /* 0x000fea0003800000 */
[----:B------:R-:W-:-:S04]  /*16e0*/  IADD3 R0, PT, PT, R0, -0x1, RZ ;  /* 0xffffffff00007810 */ /* 0x000fc80007ffe0ff */
[----:B------:R-:W-:-:S13]  /*16f0*/  ISETP.GE.U32.AND P0, PT, R0, 0x3, PT ;  /* 0x000000030000780c */ /* 0x000fda0003f06070 */
        /* <DEDUP_REMOVED lines=9> */
[----:B------:R-:W-:Y:S01]  /*1790*/  IMAD.MOV.U32 R6, RZ, RZ, R18 ;  /* 0x000000ffff067224 */ /* 0x000fe200078e0012 */
[----:B------:R-:W-:Y:S01]  /*17a0*/  MOV R7, R17 ;  /* 0x0000001100077202 */ /* 0x000fe20000000f00 */
[----:B--2---:R-:W-:Y:S01]  /*17b0*/  IMAD.U32 R4, RZ, RZ, UR4 ;  /* 0x00000004ff047e24 */ /* 0x004fe2000f8e00ff */
[----:B------:R-:W-:Y:S01]  /*17c0*/  MOV R5, UR5 ;  /* 0x0000000500057c02 */ /* 0x000fe20008000f00 */
[----:B0--3--:R1:W-:Y:S06]  /*17d0*/  STL [R16], R9 ;  /* 0x0000000910007387 */ /* 0x0093ec0000100800 */
[----:B------:R-:W-:-:S07]  /*17e0*/  LEPC R20, `(.L_x_40) ;  /* 0x000000001014794e */ /* 0x000fce0000000000 */
[----:B-1----:R-:W-:Y:S05]  /*17f0*/  CALL.ABS.NOINC R2 ;  /* 0x0000000002007343 */ /* 0x002fea0003c00000 */
.L_x_40:
[----:B------:R-:W0:Y:S01]  /*1800*/  LDC.64 R10, c[0x0][0x380] ;  /* 0x0000e000ff0a7b82 */ /* 0x000e220000000a00 */
[----:B------:R-:W-:Y:S01]  /*1810*/  VIADD R3, R19, 0x1 ;  /* 0x0000000113037836 */ /* 0x000fe20000000000 */
[----:B------:R-:W-:Y:S01]  /*1820*/  MOV R2, 0x10 ;  /* 0x0000001000027802 */ /* 0x000fe20000000f00 */
[----:B------:R-:W1:Y:S02]  /*1830*/  LDCU.64 UR4, c[0x4][URZ] ;  /* 0x01000000ff0477ac */ /* 0x000e640008000a00 */
        /* <DEDUP_REMOVED lines=10> */
.L_x_41:
        /* <DEDUP_REMOVED lines=13> */
.L_x_42:
[----:B------:R-:W0:Y:S01]  /*19b0*/  LDC.64 R8, c[0x0][0x380] ;  /* 0x0000e000ff087b82 */ /* 0x000e220000000a00 */
[----:B------:R-:W-:Y:S01]  /*19c0*/  VIADD R19, R19, 0x3 ;  /* 0x0000000313137836 */ /* 0x000fe20000000000 */
[----:B------:R-:W1:Y:S03]  /*19d0*/  LDCU.64 UR4, c[0x4][URZ] ;  /* 0x01000000ff0477ac */ /* 0x000e660008000a00 */
[----:B0-----:R-:W-:-:S06]  /*19e0*/  IMAD.WIDE.U32 R8, R19, 0x4, R8 ;  /* 0x0000000413087825 */ /* 0x001fcc00078e0008 */
[----:B------:R-:W2:Y:S01]  /*19f0*/  LDG.E R9, desc[UR36][R8.64] ;  /* 0x0000002408097981 */ /* 0x000ea2000c1e1900 */
[----:B------:R-:W0:Y:S01]  /*1a00*/  LDC.64 R2, c[0x4][R2] ;  /* 0x0100000002027b82 */ /* 0x000e220000000a00 */
[----:B-1----:R-:W-:Y:S01]  /*1a10*/  MOV R4, UR4 ;  /* 0x0000000400047c02 */ /* 0x002fe20008000f00 */
[----:B------:R-:W-:Y:S01]  /*1a20*/  IMAD.U32 R5, RZ, RZ, UR5 ;  /* 0x00000005ff057e24 */ /* 0x000fe2000f8e00ff */
[----:B------:R-:W-:Y:S01]  /*1a30*/  MOV R6, R18 ;  /* 0x0000001200067202 */ /* 0x000fe20000000f00 */
[----:B------:R-:W-:Y:S01]  /*1a40*/  IMAD.MOV.U32 R7, RZ, RZ, R17 ;  /* 0x000000ffff077224 */ /* 0x000fe200078e0011 */
[----:B0-2---:R1:W-:Y:S06]  /*1a50*/  STL [R16], R9 ;  /* 0x0000000910007387 */ /* 0x0053ec0000100800 */
[----:B------:R-:W-:-:S07]  /*1a60*/  LEPC R20, `(.L_x_43) ;  /* 0x000000001014794e */ /* 0x000fce0000000000 */
[----:B-1----:R-:W-:Y:S05]  /*1a70*/  CALL.ABS.NOINC R2 ;  /* 0x0000000002007343 */ /* 0x002fea0003c00000 */
.L_x_43:
[----:B------:R-:W-:-:S07]  /*1a80*/  IADD3 R23, PT, PT, R23, 0x4, RZ ;  /* 0x0000000417177810 */ /* 0x000fce0007ffe0ff */
.L_x_39:
[----:B------:R-:W-:-:S13]  /*1a90*/  ISETP.NE.AND P0, PT, R26, RZ, PT ;  /* 0x000000ff1a00720c */ /* 0x000fda0003f05270 */
        /* <DEDUP_REMOVED lines=9> */
[----:B------:R-:W-:Y:S01]  /*1b30*/  ISETP.NE.AND P0, PT, R26, 0x1, PT ;  /* 0x000000011a00780c */ /* 0x000fe20003f05270 */
[----:B------:R-:W-:Y:S01]  /*1b40*/  IMAD.MOV.U32 R6, RZ, RZ, R18 ;  /* 0x000000ffff067224 */ /* 0x000fe200078e0012 */
[----:B------:R-:W-:Y:S02]  /*1b50*/  MOV R7, R17 ;  /* 0x0000001100077202 */ /* 0x000fe40000000f00 */
[----:B------:R-:W-:Y:S01]  /*1b60*/  P2R R0, PR, RZ, 0x1 ;  /* 0x00000001ff007803 */ /* 0x000fe20000000000 */
[----:B--2---:R-:W-:Y:S01]  /*1b70*/  IMAD.U32 R4, RZ, RZ, UR4 ;  /* 0x00000004ff047e24 */ /* 0x004fe2000f8e00ff */
[----:B------:R-:W-:Y:S01]  /*1b80*/  MOV R5, UR5 ;  /* 0x0000000500057c02 */ /* 0x000fe20008000f00 */
[----:B0--3--:R1:W-:Y:S06]  /*1b90*/  STL [R16], R9 ;  /* 0x0000000910007387 */ /* 0x0093ec0000100800 */
[----:B------:R-:W-:-:S07]  /*1ba0*/  LEPC R20, `(.L_x_44) ;  /* 0x000000001014794e */ /* 0x000fce0000000000 */
[----:B-1----:R-:W-:Y:S05]  /*1bb0*/  CALL.ABS.NOINC R2 ;  /* 0x0000000002007343 */ /* 0x002fea0003c00000 */
.L_x_44:
[----:B------:R-:W-:-:S13]  /*1bc0*/  ISETP.NE.AND P6, PT, R26, 0x1, PT ;  /* 0x000000011a00780c */ /* 0x000fda0003fc5270 */
[----:B------:R-:W-:Y:S05]  /*1bd0*/  @!P6 BRA `(.L_x_29) ;  /* 0x00000000007ce947 */ /* 0x000fea0003800000 */
[----:B------:R-:W0:Y:S01]  /*1be0*/  LDC.64 R8, c[0x0][0x380] ;  /* 0x0000e000ff087b82 */ /* 0x000e220000000a00 */
[----:B------:R-:W-:Y:S01]  /*1bf0*/  VIADD R3, R23, 0x1 ;  /* 0x0000000117037836 */ /* 0x000fe20000000000 */
[----:B------:R-:W-:Y:S01]  /*1c00*/  MOV R19, 0x10 ;  /* 0x0000001000137802 */ /* 0x000fe20000000f00 */
[----:B------:R-:W1:Y:S02]  /*1c10*/  LDCU.64 UR4, c[0x4][URZ] ;  /* 0x01000000ff0477ac */ /* 0x000e640008000a00 */
[----:B0-----:R-:W-:-:S06]  /*1c20*/  IMAD.WIDE.U32 R8, R3, 0x4, R8 ;  /* 0x0000000403087825 */ /* 0x001fcc00078e0008 */
[----:B------:R-:W2:Y:S01]  /*1c30*/  LDG.E R9, desc[UR36][R8.64] ;  /* 0x0000002408097981 */ /* 0x000ea2000c1e1900 */
[----:B------:R0:W3:Y:S01]  /*1c40*/  LDC.64 R2, c[0x4][R19] ;  /* 0x0100000013027b82 */ /* 0x0000e20000000a00 */
[----:B------:R-:W-:Y:S01]  /*1c50*/  ISETP.NE.AND P0, PT, R26, 0x2, PT ;  /* 0x000000021a00780c */ /* 0x000fe20003f05270 */
[----:B-1----:R-:W-:Y:S01]  /*1c60*/  IMAD.U32 R5, RZ, RZ, UR5 ;  /* 0x00000005ff057e24 */ /* 0x002fe2000f8e00ff */
[----:B------:R-:W-:Y:S01]  /*1c70*/  MOV R4, UR4 ;  /* 0x0000000400047c02 */ /* 0x000fe20008000f00 */
[----:B------:R-:W-:Y:S01]  /*1c80*/  IMAD.MOV.U32 R7, RZ, RZ, R17 ;  /* 0x000000ffff077224 */ /* 0x000fe200078e0011 */
[----:B------:R-:W-:Y:S02]  /*1c90*/  P2R R0, PR, RZ, 0x1 ;  /* 0x00000001ff007803 */ /* 0x000fe40000000000 */
[----:B------:R-:W-:Y:S01]  /*1ca0*/  MOV R6, R18 ;  /* 0x0000001200067202 */ /* 0x000fe20000000f00 */
[----:B--23--:R0:W-:Y:S06]  /*1cb0*/  STL [R16], R9 ;  /* 0x0000000910007387 */ /* 0x00c1ec0000100800 */
[----:B------:R-:W-:-:S07]  /*1cc0*/  LEPC R20, `(.L_x_45) ;  /* 0x000000001014794e */ /* 0x000fce0000000000 */
[----:B0-----:R-:W-:Y:S05]  /*1cd0*/  CALL.ABS.NOINC R2 ;  /* 0x0000000002007343 */ /* 0x001fea0003c00000 */
.L_x_45:
[----:B------:R-:W-:-:S13]  /*1ce0*/  ISETP.NE.AND P6, PT, R26, 0x2, PT ;  /* 0x000000021a00780c */ /* 0x000fda0003fc5270 */
[----:B------:R-:W-:Y:S05]  /*1cf0*/  @!P6 BRA `(.L_x_29) ;  /* 0x000000000034e947 */ /* 0x000fea0003800000 */
        /* <DEDUP_REMOVED lines=13> */
.L_x_29:
[----:B------:R-:W-:Y:S01]  /*1dd0*/  MOV R0, 0x10 ;  /* 0x0000001000007802 */ /* 0x000fe20000000f00 */
[----:B------:R-:W1:Y:S01]  /*1de0*/  LDCU.64 UR4, c[0x4][0x8] ;  /* 0x01000100ff0477ac */ /* 0x000e620008000a00 */
[----:B------:R-:W-:Y:S02]  /*1df0*/  CS2R R6, SRZ ;  /* 0x0000000000067805 */ /* 0x000fe4000001ff00 */
[----:B------:R2:W3:Y:S01]  /*1e00*/  LDC.64 R2, c[0x4][R0] ;  /* 0x0100000000027b82 */ /* 0x0004e20000000a00 */
[----:B-1----:R-:W-:Y:S01]  /*1e10*/  IMAD.U32 R4, RZ, RZ, UR4 ;  /* 0x00000004ff047e24 */ /* 0x002fe2000f8e00ff */
[----:B--2---:R-:W-:-:S07]  /*1e20*/  MOV R5, UR5 ;  /* 0x0000000500057c02 */ /* 0x004fce0008000f00 */
[----:B------:R-:W-:-:S07]  /*1e30*/  LEPC R20, `(.L_x_46) ;  /* 0x000000001014794e */ /* 0x000fce0000000000 */
[----:B0--3--:R-:W-:Y:S05]  /*1e40*/  CALL.ABS.NOINC R2 ;  /* 0x0000000002007343 */ /* 0x009fea0003c00000 */
.L_x_46:
[----:B------:R-:W-:-:S13]  /*1e50*/  ISETP.NE.AND P6, PT, R27, RZ, PT ;  /* 0x000000ff1b00720c */ /* 0x000fda0003fc5270 */
[----:B------:R-:W-:Y:S05]  /*1e60*/  @P6 BRA `(.L_x_47) ;  /* 0xffffffe000986947 */ /* 0x000fea000383ffff */
[----:B------:R-:W-:Y:S05]  /*1e70*/  BSYNC.RECONVERGENT B7 ;  /* 0x0000000000077941 */ /* 0x000fea0003800200 */
.L_x_9:
[----:B------:R-:W-:Y:S01]  /*1e80*/  MOV R0, 0x10 ;  /* 0x0000001000007802 */ /* 0x000fe20000000f00 */
[----:B------:R-:W0:Y:S01]  /*1e90*/  LDCU.64 UR4, c[0x4][0x8] ;  /* 0x01000100ff0477ac */ /* 0x000e220008000a00 */
[----:B------:R-:W-:Y:S02]  /*1ea0*/  CS2R R6, SRZ ;  /* 0x0000000000067805 */ /* 0x000fe4000001ff00 */
[----:B------:R1:W2:Y:S01]  /*1eb0*/  LDC.64 R2, c[0x4][R0] ;  /* 0x0100000000027b82 */ /* 0x0002a20000000a00 */
[----:B0-----:R-:W-:Y:S01]  /*1ec0*/  IMAD.U32 R4, RZ, RZ, UR4 ;  /* 0x00000004ff047e24 */ /* 0x001fe2000f8e00ff */
[----:B-1----:R-:W-:-:S07]  /*1ed0*/  MOV R5, UR5 ;  /* 0x0000000500057c02 */ /* 0x002fce0008000f00 */
[----:B------:R-:W-:-:S07]  /*1ee0*/  LEPC R20, `(.L_x_48) ;  /* 0x000000001014794e */ /* 0x000fce0000000000 */
[----:B--2---:R-:W-:Y:S05]  /*1ef0*/  CALL.ABS.NOINC R2 ;  /* 0x0000000002007343 */ /* 0x004fea0003c00000 */
.L_x_48:
[----:B------:R-:W-:Y:S05]  /*1f00*/  EXIT ;  /* 0x000000000000794d */ /* 0x000fea0003800000 */
.L_x_49:
        /* <DEDUP_REMOVED lines=15> */
.L_x_53:


//--------------------- .nv.global.init           --------------------------
	.section	.nv.global.init,"aw",@progbits
.nv.global.init:
	.type		$str$1,@object
	.size		$str$1,($str - $str$1)
$str$1:
        /*0000*/ 	.byte	0x0a, 0x00
	.type		$str,@object
	.size		$str,(.L_0 - $str)
$str:
        /*0002*/ 	.byte	0x25, 0x36, 0x64, 0x00
.L_0:


//--------------------- .nv.shared.multi_blocks   --------------------------
	.section	.nv.shared.multi_blocks,"aw",@nobits
	.sectionflags	@""
	.align	16
	.zero		1024


//--------------------- .nv.shared.reserved.0     --------------------------
	.section	.nv.shared.reserved.0,"aw",@nobits
	.weak		__nv_reservedSMEM_offset_0_alias
	.size		__nv_reservedSMEM_offset_0_alias, 0, 64
	.other		__nv_reservedSMEM_offset_0_alias,@"STO_CUDA_RESERVED_SHARED STV_DEFAULT"
__nv_reservedSMEM_offset_0_alias:
	.zero		0
	.zero		64


//--------------------- .nv.shared.one_block      --------------------------
	.section	.nv.shared.one_block,"aw",@nobits
	.sectionflags	@""
	.align	16
	.zero		1024


//--------------------- .nv.shared.one_thread     --------------------------
	.section	.nv.shared.one_thread,"aw",@nobits
	.sectionflags	@""
	.align	16
	.zero		1024


//--------------------- .nv.shared.print_matrix   --------------------------
	.section	.nv.shared.print_matrix,"aw",@nobits
	.sectionflags	@""
	.align	16
	.zero		1024


//--------------------- .nv.constant0.multi_blocks --------------------------
	.section	.nv.constant0.multi_blocks,"a",@progbits
	.sectionflags	@""
	.align	4
.nv.constant0.multi_blocks:
	.zero		912


//--------------------- .nv.constant0.one_block   --------------------------
	.section	.nv.constant0.one_block,"a",@progbits
	.sectionflags	@""
	.align	4
.nv.constant0.one_block:
	.zero		912


//--------------------- .nv.constant0.one_thread  --------------------------
	.section	.nv.constant0.one_thread,"a",@progbits
	.sectionflags	@""
	.align	4
.nv.constant0.one_thread:
	.zero		916


//--------------------- .nv.constant0.print_matrix --------------------------
	.section	.nv.constant0.print_matrix,"a",@progbits
	.sectionflags	@""
	.align	4
.nv.constant0.print_matrix:
	.zero		908


//--------------------- SYMBOLS --------------------------

	.type		.nv.reservedSmem.offset0,@object
	.size		.nv.reservedSmem.offset0,0x4
	.type		.nv.reservedSmem.cap,@object
	.size		.nv.reservedSmem.cap,0x4
	.type		vprintf,@function
